// auto-generated by cutlass_sweep.gemm — config: {"arch": "sm_100", "cluster_m": 4, "cluster_n": 4, "dtype": "e5m2", "dtype_b": "e5m2", "layout": "nt", "stages": 0, "tile_k": 128, "tile_m": 256, "tile_n": 64}
#include "cutlass/cutlass.h"
#include "cutlass/gemm/collective/collective_builder.hpp"
#include "cutlass/gemm/device/gemm_universal_adapter.h"
#include "cutlass/gemm/kernel/gemm_universal.hpp"
#include "cutlass/epilogue/collective/collective_builder.hpp"

using ElemA = cutlass::float_e5m2_t;
using ElemB = cutlass::float_e5m2_t;
using ElemCD = cutlass::float_e5m2_t;
using Acc  = float;
using TileShape    = cute::Shape<cute::_256, cute::_64, cute::_128>;
using ClusterShape = cute::Shape<cute::_4, cute::_4, cute::_1>;

using CollectiveEpilogue = typename cutlass::epilogue::collective::CollectiveBuilder<
    cutlass::arch::Sm100, cutlass::arch::OpClassTensorOp,
    TileShape, ClusterShape,
    cutlass::epilogue::collective::EpilogueTileAuto,
    Acc, Acc,
    ElemCD, cutlass::layout::RowMajor, 128 / cutlass::sizeof_bits<ElemCD>::value,
    ElemCD, cutlass::layout::RowMajor, 128 / cutlass::sizeof_bits<ElemCD>::value,
    cutlass::epilogue::collective::EpilogueScheduleAuto
  >::CollectiveOp;

using CollectiveMainloop = typename cutlass::gemm::collective::CollectiveBuilder<
    cutlass::arch::Sm100, cutlass::arch::OpClassTensorOp,
    ElemA, cutlass::layout::RowMajor, 128 / cutlass::sizeof_bits<ElemA>::value,
    ElemB, cutlass::layout::ColumnMajor, 128 / cutlass::sizeof_bits<ElemB>::value,
    Acc,
    TileShape, ClusterShape,
    cutlass::gemm::collective::StageCountAutoCarveout<static_cast<int>(sizeof(typename CollectiveEpilogue::SharedStorage))>,
    cutlass::gemm::collective::KernelScheduleAuto
  >::CollectiveOp;

using GemmKernel = cutlass::gemm::kernel::GemmUniversal<
    cute::Shape<int,int,int,int>,
    CollectiveMainloop,
    CollectiveEpilogue
>;
using Gemm = cutlass::gemm::device::GemmUniversalAdapter<GemmKernel>;

// Force the device kernel symbol into the cubin without needing a host main.
auto* _anchor = &cutlass::device_kernel<GemmKernel>;


// ===== COMPILED SASS (sm_100a) =====

	.target	sm_100a

	.elftype	@"ET_EXEC"


//--------------------- .note.nv.tkinfo           --------------------------
	.section	.note.nv.tkinfo,"",@"SHT_NOTE"
	.sectionflags	@"SHF_NOTE_NV_TKINFO"
	.tkinfo
        /*0018*/ 	.word	0x00000002
        /*0030*/ 	.string	""
        /*0030*/ 	.string	"ptxas"
        /*0030*/ 	.string	"Cuda compilation tools, release 13.0, V13.0.88"
        /*0030*/ 	.string	"Build cuda_13.0.r13.0/compiler.36424714_0"
        /*0030*/ 	.string	"-arch sm_100a -m 64 "



//--------------------- .note.nv.cuinfo           --------------------------
	.section	.note.nv.cuinfo,"",@"SHT_NOTE"
	.sectionflags	@"SHF_NOTE_NV_CUINFO"
        /*0018*/ 	.short	0x0002
        /*001a*/ 	.short	0x0064
        /*001c*/ 	.short	0x0082
	.zero		2


//--------------------- .nv.info                  --------------------------
	.section	.nv.info,"",@"SHT_CUDA_INFO"
	.align	4


	//----- nvinfo : EIATTR_REGCOUNT
	.align		4
        /*0000*/ 	.byte	0x04, 0x2f
        /*0002*/ 	.short	(.L_19 - .L_18)
	.align		4
.L_18:
        /*0004*/ 	.word	index@(_ZN7cutlass13device_kernelINS_4gemm6kernel13GemmUniversalIN4cute5tupleIJiiiiEEENS1_10collective13CollectiveMmaINS1_35MainloopSm100TmaUmmaWarpSpecializedILi10ELi2ELi4ENS5_IJNS4_1CILi4EEESB_NSA_ILi1EEEEEEEENS5_IJNSA_ILi256EEENSA_ILi64EEENSA_ILi128EEEEEENS_12float_e5m2_tENS5_IJlSC_lEEESJ_SK_NS4_8TiledMMAINS4_8MMA_AtomIJNS4_10MMA_TraitsINS4_25SM100_MMA_F8F6F4_2x1SM_SSEJSJ_SJ_fSF_SG_NS4_17integral_constantINS4_4UMMA5MajorELSR_0EEESS_NSP_INSQ_7ScaleInELST_0EEESU_EEEEEENS4_6LayoutINS5_IJSC_SC_SC_EEENS5_IJNSA_ILi0EEESZ_SZ_EEEEENS5_IJNS4_10UnderscoreES12_S12_EEEEENS4_28SM100_TMA_2SM_LOAD_MULTICASTENS4_14ComposedLayoutINS4_7SwizzleILi3ELi4ELi3EEENS4_18smem_ptr_flag_bitsILi8EEENSX_INS5_IJNSA_ILi8EEESH_EEENS5_IJSH_SC_EEEEEEEvNS4_8identityES15_S1F_vS1G_EENS_8epilogue10collective18CollectiveEpilogueINS1I_23Sm100TmaWarpSpecializedILi1ELi1ELi64ELb0ELb0EEEJNS5_IJSH_SG_SH_EEENS5_IJNSX_ISH_SC_EENSX_ISG_SC_EEEEESJ_SK_SJ_SK_NS1I_6fusion15FusionCallbacksIS1M_NS1R_17LinearCombinationISJ_fSJ_fLNS_15FloatRoundStyleE2EEES1N_S1Q_JEEENS4_5SM1004TMEM4LOAD26SM100_TMEM_LOAD_32dp32b64xENS4_13SM90_TMA_LOADENS16_INS17_ILi2ELi4ELi3EEES1A_NSX_INS5_IJS1B_SG_EEENS5_IJSG_SC_EEEEEEENS4_39AutoVectorizingCopyWithAssumedAlignmentILi128EEENS4_14SM90_TMA_STOREES26_S28_S28_EEEvvEEEEvNT_6ParamsE)
        /*0008*/ 	.word	0x0000009a


	//----- nvinfo : EIATTR_FRAME_SIZE
	.align		4
.L_19:
        /*000c*/ 	.byte	0x04, 0x11
        /*000e*/ 	.short	(.L_21 - .L_20)
	.align		4
.L_20:
        /*0010*/ 	.word	index@($__internal_2_$__cuda_sm10x_tcgen05_guardrail_trap_unallocated_columns_being_dealloced)
        /*0014*/ 	.word	0x00000000


	//----- nvinfo : EIATTR_FRAME_SIZE
	.align		4
.L_21:
        /*0018*/ 	.byte	0x04, 0x11
        /*001a*/ 	.short	(.L_23 - .L_22)
	.align		4
.L_22:
        /*001c*/ 	.word	index@($__internal_1_$__cuda_sm10x_tcgen05_guardrail_trap_phase_invalid_during_alloc)
        /*0020*/ 	.word	0x00000000


	//----- nvinfo : EIATTR_FRAME_SIZE
	.align		4
.L_23:
        /*0024*/ 	.byte	0x04, 0x11
        /*0026*/ 	.short	(.L_25 - .L_24)
	.align		4
.L_24:
        /*0028*/ 	.word	index@($__internal_0_$__cuda_sm10x_tcgen05_guardrail_trap_col_being_dealloced_not_returned_by_alloc)
        /*002c*/ 	.word	0x00000000


	//----- nvinfo : EIATTR_FRAME_SIZE
	.align		4
.L_25:
        /*0030*/ 	.byte	0x04, 0x11
        /*0032*/ 	.short	(.L_27 - .L_26)
	.align		4
.L_26:
        /*0034*/ 	.word	index@(_ZN7cutlass13device_kernelINS_4gemm6kernel13GemmUniversalIN4cute5tupleIJiiiiEEENS1_10collective13CollectiveMmaINS1_35MainloopSm100TmaUmmaWarpSpecializedILi10ELi2ELi4ENS5_IJNS4_1CILi4EEESB_NSA_ILi1EEEEEEEENS5_IJNSA_ILi256EEENSA_ILi64EEENSA_ILi128EEEEEENS_12float_e5m2_tENS5_IJlSC_lEEESJ_SK_NS4_8TiledMMAINS4_8MMA_AtomIJNS4_10MMA_TraitsINS4_25SM100_MMA_F8F6F4_2x1SM_SSEJSJ_SJ_fSF_SG_NS4_17integral_constantINS4_4UMMA5MajorELSR_0EEESS_NSP_INSQ_7ScaleInELST_0EEESU_EEEEEENS4_6LayoutINS5_IJSC_SC_SC_EEENS5_IJNSA_ILi0EEESZ_SZ_EEEEENS5_IJNS4_10UnderscoreES12_S12_EEEEENS4_28SM100_TMA_2SM_LOAD_MULTICASTENS4_14ComposedLayoutINS4_7SwizzleILi3ELi4ELi3EEENS4_18smem_ptr_flag_bitsILi8EEENSX_INS5_IJNSA_ILi8EEESH_EEENS5_IJSH_SC_EEEEEEEvNS4_8identityES15_S1F_vS1G_EENS_8epilogue10collective18CollectiveEpilogueINS1I_23Sm100TmaWarpSpecializedILi1ELi1ELi64ELb0ELb0EEEJNS5_IJSH_SG_SH_EEENS5_IJNSX_ISH_SC_EENSX_ISG_SC_EEEEESJ_SK_SJ_SK_NS1I_6fusion15FusionCallbacksIS1M_NS1R_17LinearCombinationISJ_fSJ_fLNS_15FloatRoundStyleE2EEES1N_S1Q_JEEENS4_5SM1004TMEM4LOAD26SM100_TMEM_LOAD_32dp32b64xENS4_13SM90_TMA_LOADENS16_INS17_ILi2ELi4ELi3EEES1A_NSX_INS5_IJS1B_SG_EEENS5_IJSG_SC_EEEEEEENS4_39AutoVectorizingCopyWithAssumedAlignmentILi128EEENS4_14SM90_TMA_STOREES26_S28_S28_EEEvvEEEEvNT_6ParamsE)
        /*0038*/ 	.word	0x00000000


	//----- nvinfo : EIATTR_MIN_STACK_SIZE
	.align		4
.L_27:
        /*003c*/ 	.byte	0x04, 0x12
        /*003e*/ 	.short	(.L_29 - .L_28)
	.align		4
.L_28:
        /*0040*/ 	.word	index@(_ZN7cutlass13device_kernelINS_4gemm6kernel13GemmUniversalIN4cute5tupleIJiiiiEEENS1_10collective13CollectiveMmaINS1_35MainloopSm100TmaUmmaWarpSpecializedILi10ELi2ELi4ENS5_IJNS4_1CILi4EEESB_NSA_ILi1EEEEEEEENS5_IJNSA_ILi256EEENSA_ILi64EEENSA_ILi128EEEEEENS_12float_e5m2_tENS5_IJlSC_lEEESJ_SK_NS4_8TiledMMAINS4_8MMA_AtomIJNS4_10MMA_TraitsINS4_25SM100_MMA_F8F6F4_2x1SM_SSEJSJ_SJ_fSF_SG_NS4_17integral_constantINS4_4UMMA5MajorELSR_0EEESS_NSP_INSQ_7ScaleInELST_0EEESU_EEEEEENS4_6LayoutINS5_IJSC_SC_SC_EEENS5_IJNSA_ILi0EEESZ_SZ_EEEEENS5_IJNS4_10UnderscoreES12_S12_EEEEENS4_28SM100_TMA_2SM_LOAD_MULTICASTENS4_14ComposedLayoutINS4_7SwizzleILi3ELi4ELi3EEENS4_18smem_ptr_flag_bitsILi8EEENSX_INS5_IJNSA_ILi8EEESH_EEENS5_IJSH_SC_EEEEEEEvNS4_8identityES15_S1F_vS1G_EENS_8epilogue10collective18CollectiveEpilogueINS1I_23Sm100TmaWarpSpecializedILi1ELi1ELi64ELb0ELb0EEEJNS5_IJSH_SG_SH_EEENS5_IJNSX_ISH_SC_EENSX_ISG_SC_EEEEESJ_SK_SJ_SK_NS1I_6fusion15FusionCallbacksIS1M_NS1R_17LinearCombinationISJ_fSJ_fLNS_15FloatRoundStyleE2EEES1N_S1Q_JEEENS4_5SM1004TMEM4LOAD26SM100_TMEM_LOAD_32dp32b64xENS4_13SM90_TMA_LOADENS16_INS17_ILi2ELi4ELi3EEES1A_NSX_INS5_IJS1B_SG_EEENS5_IJSG_SC_EEEEEEENS4_39AutoVectorizingCopyWithAssumedAlignmentILi128EEENS4_14SM90_TMA_STOREES26_S28_S28_EEEvvEEEEvNT_6ParamsE)
        /*0044*/ 	.word	0x00000000
.L_29:


//--------------------- .nv.compat                --------------------------
	.section	.nv.compat,"",@"SHT_CUDA_COMPAT_INFO"
	.align	4
        /*0000*/ 	.byte	0x02, 0x09, 0x01, 0x00, 0x02, 0x02, 0x02, 0x00, 0x02, 0x05, 0x05, 0x00, 0x03, 0x07, 0x01, 0x01
        /*0010*/ 	.byte	0x02, 0x03, 0x01, 0x00, 0x02, 0x06, 0x01, 0x00, 0x04, 0x0b, 0x08, 0x00, 0x09, 0x00, 0x00, 0x00
        /*0020*/ 	.byte	0x00, 0x00, 0x00, 0x00


//--------------------- .nv.info._ZN7cutlass13device_kernelINS_4gemm6kernel13GemmUniversalIN4cute5tupleIJiiiiEEENS1_10collective13CollectiveMmaINS1_35MainloopSm100TmaUmmaWarpSpecializedILi10ELi2ELi4ENS5_IJNS4_1CILi4EEESB_NSA_ILi1EEEEEEEENS5_IJNSA_ILi256EEENSA_ILi64EEENSA_ILi128EEEEEENS_12float_e5m2_tENS5_IJlSC_lEEESJ_SK_NS4_8TiledMMAINS4_8MMA_AtomIJNS4_10MMA_TraitsINS4_25SM100_MMA_F8F6F4_2x1SM_SSEJSJ_SJ_fSF_SG_NS4_17integral_constantINS4_4UMMA5MajorELSR_0EEESS_NSP_INSQ_7ScaleInELST_0EEESU_EEEEEENS4_6LayoutINS5_IJSC_SC_SC_EEENS5_IJNSA_ILi0EEESZ_SZ_EEEEENS5_IJNS4_10UnderscoreES12_S12_EEEEENS4_28SM100_TMA_2SM_LOAD_MULTICASTENS4_14ComposedLayoutINS4_7SwizzleILi3ELi4ELi3EEENS4_18smem_ptr_flag_bitsILi8EEENSX_INS5_IJNSA_ILi8EEESH_EEENS5_IJSH_SC_EEEEEEEvNS4_8identityES15_S1F_vS1G_EENS_8epilogue10collective18CollectiveEpilogueINS1I_23Sm100TmaWarpSpecializedILi1ELi1ELi64ELb0ELb0EEEJNS5_IJSH_SG_SH_EEENS5_IJNSX_ISH_SC_EENSX_ISG_SC_EEEEESJ_SK_SJ_SK_NS1I_6fusion15FusionCallbacksIS1M_NS1R_17LinearCombinationISJ_fSJ_fLNS_15FloatRoundStyleE2EEES1N_S1Q_JEEENS4_5SM1004TMEM4LOAD26SM100_TMEM_LOAD_32dp32b64xENS4_13SM90_TMA_LOADENS16_INS17_ILi2ELi4ELi3EEES1A_NSX_INS5_IJS1B_SG_EEENS5_IJSG_SC_EEEEEEENS4_39AutoVectorizingCopyWithAssumedAlignmentILi128EEENS4_14SM90_TMA_STOREES26_S28_S28_EEEvvEEEEvNT_6ParamsE --------------------------
	.section	.nv.info._ZN7cutlass13device_kernelINS_4gemm6kernel13GemmUniversalIN4cute5tupleIJiiiiEEENS1_10collective13CollectiveMmaINS1_35MainloopSm100TmaUmmaWarpSpecializedILi10ELi2ELi4ENS5_IJNS4_1CILi4EEESB_NSA_ILi1EEEEEEEENS5_IJNSA_ILi256EEENSA_ILi64EEENSA_ILi128EEEEEENS_12float_e5m2_tENS5_IJlSC_lEEESJ_SK_NS4_8TiledMMAINS4_8MMA_AtomIJNS4_10MMA_TraitsINS4_25SM100_MMA_F8F6F4_2x1SM_SSEJSJ_SJ_fSF_SG_NS4_17integral_constantINS4_4UMMA5MajorELSR_0EEESS_NSP_INSQ_7ScaleInELST_0EEESU_EEEEEENS4_6LayoutINS5_IJSC_SC_SC_EEENS5_IJNSA_ILi0EEESZ_SZ_EEEEENS5_IJNS4_10UnderscoreES12_S12_EEEEENS4_28SM100_TMA_2SM_LOAD_MULTICASTENS4_14ComposedLayoutINS4_7SwizzleILi3ELi4ELi3EEENS4_18smem_ptr_flag_bitsILi8EEENSX_INS5_IJNSA_ILi8EEESH_EEENS5_IJSH_SC_EEEEEEEvNS4_8identityES15_S1F_vS1G_EENS_8epilogue10collective18CollectiveEpilogueINS1I_23Sm100TmaWarpSpecializedILi1ELi1ELi64ELb0ELb0EEEJNS5_IJSH_SG_SH_EEENS5_IJNSX_ISH_SC_EENSX_ISG_SC_EEEEESJ_SK_SJ_SK_NS1I_6fusion15FusionCallbacksIS1M_NS1R_17LinearCombinationISJ_fSJ_fLNS_15FloatRoundStyleE2EEES1N_S1Q_JEEENS4_5SM1004TMEM4LOAD26SM100_TMEM_LOAD_32dp32b64xENS4_13SM90_TMA_LOADENS16_INS17_ILi2ELi4ELi3EEES1A_NSX_INS5_IJS1B_SG_EEENS5_IJSG_SC_EEEEEEENS4_39AutoVectorizingCopyWithAssumedAlignmentILi128EEENS4_14SM90_TMA_STOREES26_S28_S28_EEEvvEEEEvNT_6ParamsE,"",@"SHT_CUDA_INFO"
	.sectionflags	@""
	.align	4


	//----- nvinfo : EIATTR_CUDA_API_VERSION
	.align		4
        /*0000*/ 	.byte	0x04, 0x37
        /*0002*/ 	.short	(.L_31 - .L_30)
.L_30:
        /*0004*/ 	.word	0x00000082


	//----- nvinfo : EIATTR_KPARAM_INFO
	.align		4
.L_31:
        /*0008*/ 	.byte	0x04, 0x17
        /*000a*/ 	.short	(.L_33 - .L_32)
.L_32:
        /*000c*/ 	.word	0x00000000
        /*0010*/ 	.short	0x0000
        /*0012*/ 	.short	0x0000
        /*0014*/ 	.byte	0x00, 0xf0, 0x01, 0x20


	//----- nvinfo : EIATTR_AT_ENTRY_FRAGMENTS
	.align		4
.L_33:
        /*0018*/ 	.byte	0x04, 0x4f
        /*001a*/ 	.short	(.L_35 - .L_34)


	//   ....[0]....
.L_34:
        /*001c*/ 	.word	0x00000007


	//----- nvinfo : EIATTR_RESERVED_SMEM_USED
	.align		4
.L_35:
        /*0020*/ 	.byte	0x01, 0x41
	.zero		2


	//----- nvinfo : EIATTR_SPARSE_MMA_MASK
	.align		4
        /*0024*/ 	.byte	0x03, 0x50
        /*0026*/ 	.short	0x0000


	//----- nvinfo : EIATTR_TCGEN05_2CTA_USED
	.align		4
        /*0028*/ 	.byte	0x01, 0x52
	.zero		2


	//----- nvinfo : EIATTR_MAXREG_COUNT
	.align		4
        /*002c*/ 	.byte	0x03, 0x1b
        /*002e*/ 	.short	0x00ff


	//----- nvinfo : EIATTR_NUM_BARRIERS
	.align		4
        /*0030*/ 	.byte	0x02, 0x4c
        /*0032*/ 	.byte	0x07
	.zero		1


	//----- nvinfo : EIATTR_EXTERNS
	.align		4
        /*0034*/ 	.byte	0x04, 0x0f
        /*0036*/ 	.short	(.L_37 - .L_36)


	//   ....[0]....
	.align		4
.L_36:
        /*0038*/ 	.word	index@(__assertfail)


	//----- nvinfo : EIATTR_MERCURY_ISA_VERSION
	.align		4
.L_37:
        /*003c*/ 	.byte	0x03, 0x5f
        /*003e*/ 	.short	0x0101


	//----- nvinfo : EIATTR_INT_WARP_WIDE_INSTR_OFFSETS
	.align		4
        /*0040*/ 	.byte	0x04, 0x31
        /*0042*/ 	.short	(.L_39 - .L_38)


	//   ....[0]....
.L_38:
        /*0044*/ 	.word	0x00000e10


	//   ....[1]....
        /*0048*/ 	.word	0x00000e90


	//   ....[2]....
        /*004c*/ 	.word	0x000047e0


	//   ....[3]....
        /*0050*/ 	.word	0x00004810


	//   ....[4]....
        /*0054*/ 	.word	0x00004860


	//   ....[5]....
        /*0058*/ 	.word	0x000052f0


	//   ....[6]....
        /*005c*/ 	.word	0x000053a0


	//----- nvinfo : EIATTR_COOP_GROUP_MASK_REGIDS
	.align		4
.L_39:
        /*0060*/ 	.byte	0x04, 0x29
        /*0062*/ 	.short	(.L_41 - .L_40)


	//   ....[0]....
.L_40:
        /*0064*/ 	.word	0xffffffff


	//   ....[1]....
        /*0068*/ 	.word	0xffffffff


	//   ....[2]....
        /*006c*/ 	.word	0xffffffff


	//   ....[3]....
        /*0070*/ 	.word	0xffffffff


	//   ....[4]....
        /*0074*/ 	.word	0xffffffff


	//   ....[5]....
        /*0078*/ 	.word	0xffffffff


	//   ....[6]....
        /*007c*/ 	.word	0xffffffff


	//   ....[7]....
        /*0080*/ 	.word	0xffffffff


	//   ....[8]....
        /*0084*/ 	.word	0xffffffff


	//   ....[9]....
        /*0088*/ 	.word	0xffffffff


	//   ....[10]....
        /*008c*/ 	.word	0xffffffff


	//   ....[11]....
        /*0090*/ 	.word	0xffffffff


	//   ....[12]....
        /*0094*/ 	.word	0xffffffff


	//   ....[13]....
        /*0098*/ 	.word	0xffffffff


	//----- nvinfo : EIATTR_COOP_GROUP_INSTR_OFFSETS
	.align		4
.L_41:
        /*009c*/ 	.byte	0x04, 0x28
        /*009e*/ 	.short	(.L_43 - .L_42)


	//   ....[0]....
.L_42:
        /*00a0*/ 	.word	0x000000c0


	//   ....[1]....
        /*00a4*/ 	.word	0x00000500


	//   ....[2]....
        /*00a8*/ 	.word	0x000007b0


	//   ....[3]....
        /*00ac*/ 	.word	0x000008e0


	//   ....[4]....
        /*00b0*/ 	.word	0x000009d0


	//   ....[5]....
        /*00b4*/ 	.word	0x00000b30


	//   ....[6]....
        /*00b8*/ 	.word	0x00000cc0


	//   ....[7]....
        /*00bc*/ 	.word	0x00000f10


	//   ....[8]....
        /*00c0*/ 	.word	0x00002450


	//   ....[9]....
        /*00c4*/ 	.word	0x000035d0


	//   ....[10]....
        /*00c8*/ 	.word	0x00003aa0


	//   ....[11]....
        /*00cc*/ 	.word	0x00003ad0


	//   ....[12]....
        /*00d0*/ 	.word	0x000046f0


	//   ....[13]....
        /*00d4*/ 	.word	0x00004900


	//----- nvinfo : EIATTR_VRC_CTA_INIT_COUNT
	.align		4
.L_43:
        /*00d8*/ 	.byte	0x02, 0x4a
        /*00da*/ 	.byte	0x80
	.zero		1


	//----- nvinfo : EIATTR_SYSCALL_OFFSETS
	.align		4
        /*00dc*/ 	.byte	0x04, 0x46
        /*00de*/ 	.short	(.L_45 - .L_44)


	//   ....[0]....
.L_44:
        /*00e0*/ 	.word	0x00005e30


	//   ....[1]....
        /*00e4*/ 	.word	0x00005f70


	//   ....[2]....
        /*00e8*/ 	.word	0x00006720


	//----- nvinfo : EIATTR_MBARRIER_INSTR_OFFSETS
	.align		4
.L_45:
        /*00ec*/ 	.byte	0x04, 0x39
        /*00ee*/ 	.short	(.L_47 - .L_46)


	//   ....[0]....
.L_46:
        /*00f0*/ 	.word	0x00000650
        /*00f4*/ 	.word	0x000000ff
        /*00f8*/ 	.word	0x00000000
        /*00fc*/ 	.short	0x0100
        /*00fe*/ 	.byte	0x06
	.zero		1


	//   ....[1]....
        /*0100*/ 	.word	0x00000660
        /*0104*/ 	.word	0x000000ff
        /*0108*/ 	.word	0x00000050
        /*010c*/ 	.short	0x0100
        /*010e*/ 	.byte	0x06
	.zero		1


	//   ....[2]....
        /*0110*/ 	.word	0x00000670
        /*0114*/ 	.word	0x000000ff
        /*0118*/ 	.word	0x00000008
        /*011c*/ 	.short	0x0100
        /*011e*/ 	.byte	0x06
	.zero		1


	//   ....[3]....
        /*0120*/ 	.word	0x00000680
        /*0124*/ 	.word	0x000000ff
        /*0128*/ 	.word	0x00000058
        /*012c*/ 	.short	0x0100
        /*012e*/ 	.byte	0x06
	.zero		1


	//   ....[4]....
        /*0130*/ 	.word	0x00000690
        /*0134*/ 	.word	0x000000ff
        /*0138*/ 	.word	0x00000010
        /*013c*/ 	.short	0x0100
        /*013e*/ 	.byte	0x06
	.zero		1


	//   ....[5]....
        /*0140*/ 	.word	0x000006a0
        /*0144*/ 	.word	0x000000ff
        /*0148*/ 	.word	0x00000060
        /*014c*/ 	.short	0x0100
        /*014e*/ 	.byte	0x06
	.zero		1


	//   ....[6]....
        /*0150*/ 	.word	0x000006b0
        /*0154*/ 	.word	0x000000ff
        /*0158*/ 	.word	0x00000018
        /*015c*/ 	.short	0x0100
        /*015e*/ 	.byte	0x06
	.zero		1


	//   ....[7]....
        /*0160*/ 	.word	0x000006c0
        /*0164*/ 	.word	0x000000ff
        /*0168*/ 	.word	0x00000068
        /*016c*/ 	.short	0x0100
        /*016e*/ 	.byte	0x06
	.zero		1


	//   ....[8]....
        /*0170*/ 	.word	0x000006d0
        /*0174*/ 	.word	0x000000ff
        /*0178*/ 	.word	0x00000020
        /*017c*/ 	.short	0x0100
        /*017e*/ 	.byte	0x06
	.zero		1


	//   ....[9]....
        /*0180*/ 	.word	0x000006e0
        /*0184*/ 	.word	0x000000ff
        /*0188*/ 	.word	0x00000070
        /*018c*/ 	.short	0x0100
        /*018e*/ 	.byte	0x06
	.zero		1


	//   ....[10]....
        /*0190*/ 	.word	0x000006f0
        /*0194*/ 	.word	0x000000ff
        /*0198*/ 	.word	0x00000028
        /*019c*/ 	.short	0x0100
        /*019e*/ 	.byte	0x06
	.zero		1


	//   ....[11]....
        /*01a0*/ 	.word	0x00000700
        /*01a4*/ 	.word	0x000000ff
        /*01a8*/ 	.word	0x00000078
        /*01ac*/ 	.short	0x0100
        /*01ae*/ 	.byte	0x06
	.zero		1


	//   ....[12]....
        /*01b0*/ 	.word	0x00000710
        /*01b4*/ 	.word	0x000000ff
        /*01b8*/ 	.word	0x00000030
        /*01bc*/ 	.short	0x0100
        /*01be*/ 	.byte	0x06
	.zero		1


	//   ....[13]....
        /*01c0*/ 	.word	0x00000720
        /*01c4*/ 	.word	0x000000ff
        /*01c8*/ 	.word	0x00000080
        /*01cc*/ 	.short	0x0100
        /*01ce*/ 	.byte	0x06
	.zero		1


	//   ....[14]....
        /*01d0*/ 	.word	0x00000730
        /*01d4*/ 	.word	0x000000ff
        /*01d8*/ 	.word	0x00000038
        /*01dc*/ 	.short	0x0100
        /*01de*/ 	.byte	0x06
	.zero		1


	//   ....[15]....
        /*01e0*/ 	.word	0x00000740
        /*01e4*/ 	.word	0x000000ff
        /*01e8*/ 	.word	0x00000088
        /*01ec*/ 	.short	0x0100
        /*01ee*/ 	.byte	0x06
	.zero		1


	//   ....[16]....
        /*01f0*/ 	.word	0x00000750
        /*01f4*/ 	.word	0x000000ff
        /*01f8*/ 	.word	0x00000040
        /*01fc*/ 	.short	0x0100
        /*01fe*/ 	.byte	0x06
	.zero		1


	//   ....[17]....
        /*0200*/ 	.word	0x00000760
        /*0204*/ 	.word	0x000000ff
        /*0208*/ 	.word	0x00000090
        /*020c*/ 	.short	0x0100
        /*020e*/ 	.byte	0x06
	.zero		1


	//   ....[18]....
        /*0210*/ 	.word	0x00000770
        /*0214*/ 	.word	0x000000ff
        /*0218*/ 	.word	0x00000048
        /*021c*/ 	.short	0x0100
        /*021e*/ 	.byte	0x06
	.zero		1


	//   ....[19]....
        /*0220*/ 	.word	0x00000780
        /*0224*/ 	.word	0x000000ff
        /*0228*/ 	.word	0x00000098
        /*022c*/ 	.short	0x0100
        /*022e*/ 	.byte	0x06
	.zero		1


	//   ....[20]....
        /*0230*/ 	.word	0x000008b0
        /*0234*/ 	.word	0x000000ff
        /*0238*/ 	.word	0x000000a0
        /*023c*/ 	.short	0x0100
        /*023e*/ 	.byte	0x06
	.zero		1


	//   ....[21]....
        /*0240*/ 	.word	0x000008c0
        /*0244*/ 	.word	0x000000ff
        /*0248*/ 	.word	0x000000a8
        /*024c*/ 	.short	0x0100
        /*024e*/ 	.byte	0x06
	.zero		1


	//   ....[22]....
        /*0250*/ 	.word	0x000009a0
        /*0254*/ 	.word	0x000000ff
        /*0258*/ 	.word	0x000000b0
        /*025c*/ 	.short	0x0100
        /*025e*/ 	.byte	0x05
	.zero		1


	//   ....[23]....
        /*0260*/ 	.word	0x000009b0
        /*0264*/ 	.word	0x000000ff
        /*0268*/ 	.word	0x000000b8
        /*026c*/ 	.short	0x0100
        /*026e*/ 	.byte	0x05
	.zero		1


	//   ....[24]....
        /*0270*/ 	.word	0x00000ae0
        /*0274*/ 	.word	0x000000ff
        /*0278*/ 	.word	0x000000c0
        /*027c*/ 	.short	0x0100
        /*027e*/ 	.byte	0x05
	.zero		1


	//   ....[25]....
        /*0280*/ 	.word	0x00000af0
        /*0284*/ 	.word	0x000000ff
        /*0288*/ 	.word	0x000000d0
        /*028c*/ 	.short	0x0100
        /*028e*/ 	.byte	0x05
	.zero		1


	//   ....[26]....
        /*0290*/ 	.word	0x00000b00
        /*0294*/ 	.word	0x000000ff
        /*0298*/ 	.word	0x000000c8
        /*029c*/ 	.short	0x0100
        /*029e*/ 	.byte	0x05
	.zero		1


	//   ....[27]....
        /*02a0*/ 	.word	0x00000b10
        /*02a4*/ 	.word	0x000000ff
        /*02a8*/ 	.word	0x000000d8
        /*02ac*/ 	.short	0x0100
        /*02ae*/ 	.byte	0x05
	.zero		1


	//   ....[28]....
        /*02b0*/ 	.word	0x00000c30
        /*02b4*/ 	.word	0x000000ff
        /*02b8*/ 	.word	0x000000e0
        /*02bc*/ 	.short	0x0100
        /*02be*/ 	.byte	0x06
	.zero		1


	//   ....[29]....
        /*02c0*/ 	.word	0x00000c40
        /*02c4*/ 	.word	0x000000ff
        /*02c8*/ 	.word	0x00000100
        /*02cc*/ 	.short	0x0100
        /*02ce*/ 	.byte	0x06
	.zero		1


	//   ....[30]....
        /*02d0*/ 	.word	0x00000c50
        /*02d4*/ 	.word	0x000000ff
        /*02d8*/ 	.word	0x000000e8
        /*02dc*/ 	.short	0x0100
        /*02de*/ 	.byte	0x06
	.zero		1


	//   ....[31]....
        /*02e0*/ 	.word	0x00000c60
        /*02e4*/ 	.word	0x000000ff
        /*02e8*/ 	.word	0x00000108
        /*02ec*/ 	.short	0x0100
        /*02ee*/ 	.byte	0x06
	.zero		1


	//   ....[32]....
        /*02f0*/ 	.word	0x00000c70
        /*02f4*/ 	.word	0x000000ff
        /*02f8*/ 	.word	0x000000f0
        /*02fc*/ 	.short	0x0100
        /*02fe*/ 	.byte	0x06
	.zero		1


	//   ....[33]....
        /*0300*/ 	.word	0x00000c80
        /*0304*/ 	.word	0x000000ff
        /*0308*/ 	.word	0x00000110
        /*030c*/ 	.short	0x0100
        /*030e*/ 	.byte	0x06
	.zero		1


	//   ....[34]....
        /*0310*/ 	.word	0x00000c90
        /*0314*/ 	.word	0x000000ff
        /*0318*/ 	.word	0x000000f8
        /*031c*/ 	.short	0x0100
        /*031e*/ 	.byte	0x06
	.zero		1


	//   ....[35]....
        /*0320*/ 	.word	0x00000ca0
        /*0324*/ 	.word	0x000000ff
        /*0328*/ 	.word	0x00000118
        /*032c*/ 	.short	0x0100
        /*032e*/ 	.byte	0x06
	.zero		1


	//   ....[36]....
        /*0330*/ 	.word	0x00000d90
        /*0334*/ 	.word	0x000000ff
        /*0338*/ 	.word	0x00000120
        /*033c*/ 	.short	0x0100
        /*033e*/ 	.byte	0x05
	.zero		1


	//   ....[37]....
        /*0340*/ 	.word	0x00000da0
        /*0344*/ 	.word	0x000000ff
        /*0348*/ 	.word	0x00000130
        /*034c*/ 	.short	0x0100
        /*034e*/ 	.byte	0x05
	.zero		1


	//   ....[38]....
        /*0350*/ 	.word	0x00000db0
        /*0354*/ 	.word	0x000000ff
        /*0358*/ 	.word	0x00000128
        /*035c*/ 	.short	0x0100
        /*035e*/ 	.byte	0x05
	.zero		1


	//   ....[39]....
        /*0360*/ 	.word	0x00000dc0
        /*0364*/ 	.word	0x000000ff
        /*0368*/ 	.word	0x00000138
        /*036c*/ 	.short	0x0100
        /*036e*/ 	.byte	0x05
	.zero		1


	//   ....[40]....
        /*0370*/ 	.word	0x00000ec0
        /*0374*/ 	.word	0x000000ff
        /*0378*/ 	.word	0x00000140
        /*037c*/ 	.short	0x0100
        /*037e*/ 	.byte	0x04
	.zero		1


	//   ....[41]....
        /*0380*/ 	.word	0x00001cb0
        /*0384*/ 	.word	0x00000000
        /*0388*/ 	.word	0x00000130
        /*038c*/ 	.short	0x010a
        /*038e*/ 	.byte	0xff
	.zero		1


	//   ....[42]....
        /*0390*/ 	.word	0x00001ce0
        /*0394*/ 	.word	0x00000000
        /*0398*/ 	.word	0x00000120
        /*039c*/ 	.short	0x0101
        /*039e*/ 	.byte	0xff
	.zero		1


	//   ....[43]....
        /*03a0*/ 	.word	0x00001da0
        /*03a4*/ 	.word	0x000000ff
        /*03a8*/ 	.word	0x00000050
        /*03ac*/ 	.short	0x010a
        /*03ae*/ 	.byte	0x04
	.zero		1


	//   ....[44]....
        /*03b0*/ 	.word	0x00001e50
        /*03b4*/ 	.word	0x000000ff
        /*03b8*/ 	.word	0x00000050
        /*03bc*/ 	.short	0x010a
        /*03be*/ 	.byte	0x21
	.zero		1


	//   ....[45]....
        /*03c0*/ 	.word	0x00002010
        /*03c4*/ 	.word	0x000000ff
        /*03c8*/ 	.word	0x00000050
        /*03cc*/ 	.short	0x010a
        /*03ce*/ 	.byte	0x04
	.zero		1


	//   ....[46]....
        /*03d0*/ 	.word	0x00002120
        /*03d4*/ 	.word	0x000000ff
        /*03d8*/ 	.word	0x000000b8
        /*03dc*/ 	.short	0x0101
        /*03de*/ 	.byte	0x11
	.zero		1


	//   ....[47]....
        /*03e0*/ 	.word	0x00002140
        /*03e4*/ 	.word	0x000000ff
        /*03e8*/ 	.word	0x00000050
        /*03ec*/ 	.short	0x010a
        /*03ee*/ 	.byte	0x05
	.zero		1


	//   ....[48]....
        /*03f0*/ 	.word	0x000021c0
        /*03f4*/ 	.word	0x000000ff
        /*03f8*/ 	.word	0x00000050
        /*03fc*/ 	.short	0x010a
        /*03fe*/ 	.byte	0x21
	.zero		1


	//   ....[49]....
        /*0400*/ 	.word	0x00002350
        /*0404*/ 	.word	0x000000ff
        /*0408*/ 	.word	0x00000050
        /*040c*/ 	.short	0x010a
        /*040e*/ 	.byte	0x05
	.zero		1


	//   ....[50]....
        /*0410*/ 	.word	0x00002480
        /*0414*/ 	.word	0x00000003
        /*0418*/ 	.word	0x000000c0
        /*041c*/ 	.short	0x010a
        /*041e*/ 	.byte	0xff
	.zero		1


	//   ....[51]....
        /*0420*/ 	.word	0x000025d0
        /*0424*/ 	.word	0x00000000
        /*0428*/ 	.word	0x00000000
        /*042c*/ 	.short	0x0101
        /*042e*/ 	.byte	0xff
	.zero		1


	//   ....[52]....
        /*0430*/ 	.word	0x00002af0
        /*0434*/ 	.word	0x000000ff
        /*0438*/ 	.word	0x00000000
        /*043c*/ 	.short	0x010a
        /*043e*/ 	.byte	0x04
	.zero		1


	//   ....[53]....
        /*0440*/ 	.word	0x00002b80
        /*0444*/ 	.word	0x000000ff
        /*0448*/ 	.word	0x00000000
        /*044c*/ 	.short	0x010a
        /*044e*/ 	.byte	0x04
	.zero		1


	//   ....[54]....
        /*0450*/ 	.word	0x00002c10
        /*0454*/ 	.word	0x000000ff
        /*0458*/ 	.word	0x00000000
        /*045c*/ 	.short	0x010a
        /*045e*/ 	.byte	0x04
	.zero		1


	//   ....[55]....
        /*0460*/ 	.word	0x00002ca0
        /*0464*/ 	.word	0x000000ff
        /*0468*/ 	.word	0x00000000
        /*046c*/ 	.short	0x010a
        /*046e*/ 	.byte	0x04
	.zero		1


	//   ....[56]....
        /*0470*/ 	.word	0x00002d30
        /*0474*/ 	.word	0x000000ff
        /*0478*/ 	.word	0x00000000
        /*047c*/ 	.short	0x010a
        /*047e*/ 	.byte	0x04
	.zero		1


	//   ....[57]....
        /*0480*/ 	.word	0x00002dc0
        /*0484*/ 	.word	0x000000ff
        /*0488*/ 	.word	0x00000000
        /*048c*/ 	.short	0x010a
        /*048e*/ 	.byte	0x04
	.zero		1


	//   ....[58]....
        /*0490*/ 	.word	0x00002e50
        /*0494*/ 	.word	0x000000ff
        /*0498*/ 	.word	0x00000000
        /*049c*/ 	.short	0x010a
        /*049e*/ 	.byte	0x04
	.zero		1


	//   ....[59]....
        /*04a0*/ 	.word	0x00002ee0
        /*04a4*/ 	.word	0x000000ff
        /*04a8*/ 	.word	0x00000000
        /*04ac*/ 	.short	0x010a
        /*04ae*/ 	.byte	0x04
	.zero		1


	//   ....[60]....
        /*04b0*/ 	.word	0x00002f70
        /*04b4*/ 	.word	0x000000ff
        /*04b8*/ 	.word	0x00000000
        /*04bc*/ 	.short	0x010a
        /*04be*/ 	.byte	0x04
	.zero		1


	//   ....[61]....
        /*04c0*/ 	.word	0x00003010
        /*04c4*/ 	.word	0x00000000
        /*04c8*/ 	.word	0x00000000
        /*04cc*/ 	.short	0x010a
        /*04ce*/ 	.byte	0xff
	.zero		1


	//   ....[62]....
        /*04d0*/ 	.word	0x00003130
        /*04d4*/ 	.word	0x00000002
        /*04d8*/ 	.word	0x00000120
        /*04dc*/ 	.short	0x010a
        /*04de*/ 	.byte	0xff
	.zero		1


	//   ....[63]....
        /*04e0*/ 	.word	0x000031a0
        /*04e4*/ 	.word	0x00000002
        /*04e8*/ 	.word	0x00000000
        /*04ec*/ 	.short	0x0101
        /*04ee*/ 	.byte	0xff
	.zero		1


	//   ....[64]....
        /*04f0*/ 	.word	0x000031c0
        /*04f4*/ 	.word	0x000000ff
        /*04f8*/ 	.word	0x000000d0
        /*04fc*/ 	.short	0x010a
        /*04fe*/ 	.byte	0x05
	.zero		1


	//   ....[65]....
        /*0500*/ 	.word	0x000032e0
        /*0504*/ 	.word	0x00000002
        /*0508*/ 	.word	0x000000c0
        /*050c*/ 	.short	0x010a
        /*050e*/ 	.byte	0xff
	.zero		1


	//   ....[66]....
        /*0510*/ 	.word	0x000033e0
        /*0514*/ 	.word	0x00000002
        /*0518*/ 	.word	0x00000000
        /*051c*/ 	.short	0x0101
        /*051e*/ 	.byte	0xff
	.zero		1


	//   ....[67]....
        /*0520*/ 	.word	0x00003470
        /*0524*/ 	.word	0x000000ff
        /*0528*/ 	.word	0x000000d0
        /*052c*/ 	.short	0x0106
        /*052e*/ 	.byte	0x05
	.zero		1


	//   ....[68]....
        /*0530*/ 	.word	0x00003490
        /*0534*/ 	.word	0x000000ff
        /*0538*/ 	.word	0x000000d0
        /*053c*/ 	.short	0x010a
        /*053e*/ 	.byte	0x05
	.zero		1


	//   ....[69]....
        /*0540*/ 	.word	0x00003520
        /*0544*/ 	.word	0x000000ff
        /*0548*/ 	.word	0x000000d0
        /*054c*/ 	.short	0x0106
        /*054e*/ 	.byte	0x04
	.zero		1


	//   ....[70]....
        /*0550*/ 	.word	0x00003560
        /*0554*/ 	.word	0x00000000
        /*0558*/ 	.word	0x000000d0
        /*055c*/ 	.short	0x010a
        /*055e*/ 	.byte	0xff
	.zero		1


	//   ....[71]....
        /*0560*/ 	.word	0x000037a0
        /*0564*/ 	.word	0x000000ff
        /*0568*/ 	.word	0x00000008
        /*056c*/ 	.short	0x010a
        /*056e*/ 	.byte	0x04
	.zero		1


	//   ....[72]....
        /*0570*/ 	.word	0x000037c0
        /*0574*/ 	.word	0x000000ff
        /*0578*/ 	.word	0x00000008
        /*057c*/ 	.short	0x010a
        /*057e*/ 	.byte	0x04
	.zero		1


	//   ....[73]....
        /*0580*/ 	.word	0x00003950
        /*0584*/ 	.word	0x000000ff
        /*0588*/ 	.word	0x00000008
        /*058c*/ 	.short	0x010a
        /*058e*/ 	.byte	0x04
	.zero		1


	//   ....[74]....
        /*0590*/ 	.word	0x00003970
        /*0594*/ 	.word	0x000000ff
        /*0598*/ 	.word	0x00000008
        /*059c*/ 	.short	0x010a
        /*059e*/ 	.byte	0x04
	.zero		1


	//   ....[75]....
        /*05a0*/ 	.word	0x00003a30
        /*05a4*/ 	.word	0x000000ff
        /*05a8*/ 	.word	0x00000000
        /*05ac*/ 	.short	0x0101
        /*05ae*/ 	.byte	0x05
	.zero		1


	//   ....[76]....
        /*05b0*/ 	.word	0x00003d70
        /*05b4*/ 	.word	0x00000000
        /*05b8*/ 	.word	0x000000c0
        /*05bc*/ 	.short	0x010a
        /*05be*/ 	.byte	0xff
	.zero		1


	//   ....[77]....
        /*05c0*/ 	.word	0x00003e30
        /*05c4*/ 	.word	0x00000000
        /*05c8*/ 	.word	0x00000000
        /*05cc*/ 	.short	0x0101
        /*05ce*/ 	.byte	0xff
	.zero		1


	//   ....[78]....
        /*05d0*/ 	.word	0x00003ef0
        /*05d4*/ 	.word	0x000000ff
        /*05d8*/ 	.word	0x00000000
        /*05dc*/ 	.short	0x010a
        /*05de*/ 	.byte	0x06
	.zero		1


	//   ....[79]....
        /*05e0*/ 	.word	0x00003f00
        /*05e4*/ 	.word	0x000000ff
        /*05e8*/ 	.word	0x00000100
        /*05ec*/ 	.short	0x010a
        /*05ee*/ 	.byte	0x07
	.zero		1


	//   ....[80]....
        /*05f0*/ 	.word	0x00003fb0
        /*05f4*/ 	.word	0x000000ff
        /*05f8*/ 	.word	0x00000000
        /*05fc*/ 	.short	0x010a
        /*05fe*/ 	.byte	0x06
	.zero		1


	//   ....[81]....
        /*0600*/ 	.word	0x000040e0
        /*0604*/ 	.word	0x000000ff
        /*0608*/ 	.word	0x00000000
        /*060c*/ 	.short	0x010a
        /*060e*/ 	.byte	0x1e
	.zero		1


	//   ....[82]....
        /*0610*/ 	.word	0x000043e0
        /*0614*/ 	.word	0x000000ff
        /*0618*/ 	.word	0x00000000
        /*061c*/ 	.short	0x010a
        /*061e*/ 	.byte	0x07
	.zero		1


	//   ....[83]....
        /*0620*/ 	.word	0x00004470
        /*0624*/ 	.word	0x000000ff
        /*0628*/ 	.word	0x00000000
        /*062c*/ 	.short	0x010a
        /*062e*/ 	.byte	0x07
	.zero		1


	//   ....[84]....
        /*0630*/ 	.word	0x00004500
        /*0634*/ 	.word	0x000000ff
        /*0638*/ 	.word	0x00000000
        /*063c*/ 	.short	0x010a
        /*063e*/ 	.byte	0x07
	.zero		1


	//   ....[85]....
        /*0640*/ 	.word	0x000045a0
        /*0644*/ 	.word	0x00000000
        /*0648*/ 	.word	0x00000000
        /*064c*/ 	.short	0x010a
        /*064e*/ 	.byte	0xff
	.zero		1


	//   ....[86]....
        /*0650*/ 	.word	0x000045e0
        /*0654*/ 	.word	0x00000000
        /*0658*/ 	.word	0x00000000
        /*065c*/ 	.short	0x010a
        /*065e*/ 	.byte	0xff
	.zero		1


	//   ....[87]....
        /*0660*/ 	.word	0x00004650
        /*0664*/ 	.word	0x000000ff
        /*0668*/ 	.word	0x00000000
        /*066c*/ 	.short	0x0101
        /*066e*/ 	.byte	0x06
	.zero		1


	//   ....[88]....
        /*0670*/ 	.word	0x00004690
        /*0674*/ 	.word	0x000000ff
        /*0678*/ 	.word	0x00000140
        /*067c*/ 	.short	0x010a
        /*067e*/ 	.byte	0x05
	.zero		1


	//   ....[89]....
        /*0680*/ 	.word	0x000046e0
        /*0684*/ 	.word	0x000000ff
        /*0688*/ 	.word	0x00000000
        /*068c*/ 	.short	0x0101
        /*068e*/ 	.byte	0x06
	.zero		1


	//   ....[90]....
        /*0690*/ 	.word	0x00004b40
        /*0694*/ 	.word	0x00000007
        /*0698*/ 	.word	0x000000c0
        /*069c*/ 	.short	0x010a
        /*069e*/ 	.byte	0xff
	.zero		1


	//   ....[91]....
        /*06a0*/ 	.word	0x00004cb0
        /*06a4*/ 	.word	0x00000000
        /*06a8*/ 	.word	0x00000000
        /*06ac*/ 	.short	0x0101
        /*06ae*/ 	.byte	0xff
	.zero		1


	//   ....[92]....
        /*06b0*/ 	.word	0x000050c0
        /*06b4*/ 	.word	0x000000ff
        /*06b8*/ 	.word	0x000000b8
        /*06bc*/ 	.short	0x010a
        /*06be*/ 	.byte	0x13
	.zero		1


	//   ....[93]....
        /*06c0*/ 	.word	0x00005230
        /*06c4*/ 	.word	0x000000ff
        /*06c8*/ 	.word	0x000000a8
        /*06cc*/ 	.short	0x010a
        /*06ce*/ 	.byte	0x13
	.zero		1


	//   ....[94]....
        /*06d0*/ 	.word	0x00005440
        /*06d4*/ 	.word	0x000000ff
        /*06d8*/ 	.word	0x000000a0
        /*06dc*/ 	.short	0x010b
        /*06de*/ 	.byte	0x13
	.zero		1


	//   ....[95]....
        /*06e0*/ 	.word	0x00005450
        /*06e4*/ 	.word	0x000000ff
        /*06e8*/ 	.word	0x00000000
        /*06ec*/ 	.short	0x0101
        /*06ee*/ 	.byte	0x36
	.zero		1


	//   ....[96]....
        /*06f0*/ 	.word	0x00005490
        /*06f4*/ 	.word	0x00000000
        /*06f8*/ 	.word	0x000000a8
        /*06fc*/ 	.short	0x010a
        /*06fe*/ 	.byte	0xff
	.zero		1


	//   ....[97]....
        /*0700*/ 	.word	0x00005790
        /*0704*/ 	.word	0x00000003
        /*0708*/ 	.word	0x000000c0
        /*070c*/ 	.short	0x010a
        /*070e*/ 	.byte	0xff
	.zero		1


	//   ....[98]....
        /*0710*/ 	.word	0x00005910
        /*0714*/ 	.word	0x00000000
        /*0718*/ 	.word	0x00000000
        /*071c*/ 	.short	0x0101
        /*071e*/ 	.byte	0xff
	.zero		1


	//   ....[99]....
        /*0720*/ 	.word	0x00006300
        /*0724*/ 	.word	0x000000ff
        /*0728*/ 	.word	0x000000a0
        /*072c*/ 	.short	0x010a
        /*072e*/ 	.byte	0x39
	.zero		1


	//   ....[100]....
        /*0730*/ 	.word	0x00006310
        /*0734*/ 	.word	0x0000008f
        /*0738*/ 	.word	0x000000e0
        /*073c*/ 	.short	0x010a
        /*073e*/ 	.byte	0xff
	.zero		1


	//   ....[101]....
        /*0740*/ 	.word	0x000064a0
        /*0744*/ 	.word	0x000000ff
        /*0748*/ 	.word	0x000000a0
        /*074c*/ 	.short	0x010a
        /*074e*/ 	.byte	0x39
	.zero		1


	//   ....[102]....
        /*0750*/ 	.word	0x000065a0
        /*0754*/ 	.word	0x000000ff
        /*0758*/ 	.word	0x00000000
        /*075c*/ 	.short	0x0101
        /*075e*/ 	.byte	0x04
	.zero		1


	//   ....[103]....
        /*0760*/ 	.word	0x00006600
        /*0764*/ 	.word	0x0000008f
        /*0768*/ 	.word	0x000000e0
        /*076c*/ 	.short	0x010a
        /*076e*/ 	.byte	0xff
	.zero		1


	//   ....[104]....
        /*0770*/ 	.word	0x00006bf0
        /*0774*/ 	.word	0x0000008f
        /*0778*/ 	.word	0x00000000
        /*077c*/ 	.short	0x0101
        /*077e*/ 	.byte	0xff
	.zero		1


	//   ....[105]....
        /*0780*/ 	.word	0x00007a50
        /*0784*/ 	.word	0x00000000
        /*0788*/ 	.word	0x00000130
        /*078c*/ 	.short	0x010a
        /*078e*/ 	.byte	0xff
	.zero		1


	//   ....[106]....
        /*0790*/ 	.word	0x00007ab0
        /*0794*/ 	.word	0x00000000
        /*0798*/ 	.word	0x00000050
        /*079c*/ 	.short	0x010a
        /*079e*/ 	.byte	0xff
	.zero		1


	//   ....[107]....
        /*07a0*/ 	.word	0x00007b10
        /*07a4*/ 	.word	0x00000000
        /*07a8*/ 	.word	0x00000050
        /*07ac*/ 	.short	0x010a
        /*07ae*/ 	.byte	0xff
	.zero		1


	//   ....[108]....
        /*07b0*/ 	.word	0x00007b60
        /*07b4*/ 	.word	0x00000003
        /*07b8*/ 	.word	0x000000c0
        /*07bc*/ 	.short	0x010a
        /*07be*/ 	.byte	0xff
	.zero		1


	//   ....[109]....
        /*07c0*/ 	.word	0x00007bc0
        /*07c4*/ 	.word	0x00000000
        /*07c8*/ 	.word	0x00000000
        /*07cc*/ 	.short	0x010a
        /*07ce*/ 	.byte	0xff
	.zero		1


	//   ....[110]....
        /*07d0*/ 	.word	0x00007c20
        /*07d4*/ 	.word	0x00000000
        /*07d8*/ 	.word	0x00000000
        /*07dc*/ 	.short	0x010a
        /*07de*/ 	.byte	0xff
	.zero		1


	//   ....[111]....
        /*07e0*/ 	.word	0x00007c80
        /*07e4*/ 	.word	0x00000000
        /*07e8*/ 	.word	0x00000000
        /*07ec*/ 	.short	0x010a
        /*07ee*/ 	.byte	0xff
	.zero		1


	//   ....[112]....
        /*07f0*/ 	.word	0x00007ce0
        /*07f4*/ 	.word	0x00000000
        /*07f8*/ 	.word	0x00000000
        /*07fc*/ 	.short	0x010a
        /*07fe*/ 	.byte	0xff
	.zero		1


	//   ....[113]....
        /*0800*/ 	.word	0x00007d40
        /*0804*/ 	.word	0x00000000
        /*0808*/ 	.word	0x00000000
        /*080c*/ 	.short	0x010a
        /*080e*/ 	.byte	0xff
	.zero		1


	//   ....[114]....
        /*0810*/ 	.word	0x00007da0
        /*0814*/ 	.word	0x00000000
        /*0818*/ 	.word	0x00000000
        /*081c*/ 	.short	0x010a
        /*081e*/ 	.byte	0xff
	.zero		1


	//   ....[115]....
        /*0820*/ 	.word	0x00007e00
        /*0824*/ 	.word	0x00000000
        /*0828*/ 	.word	0x00000000
        /*082c*/ 	.short	0x010a
        /*082e*/ 	.byte	0xff
	.zero		1


	//   ....[116]....
        /*0830*/ 	.word	0x00007e60
        /*0834*/ 	.word	0x00000000
        /*0838*/ 	.word	0x00000000
        /*083c*/ 	.short	0x010a
        /*083e*/ 	.byte	0xff
	.zero		1


	//   ....[117]....
        /*0840*/ 	.word	0x00007ec0
        /*0844*/ 	.word	0x00000000
        /*0848*/ 	.word	0x00000000
        /*084c*/ 	.short	0x010a
        /*084e*/ 	.byte	0xff
	.zero		1


	//   ....[118]....
        /*0850*/ 	.word	0x00007f10
        /*0854*/ 	.word	0x00000002
        /*0858*/ 	.word	0x00000120
        /*085c*/ 	.short	0x010a
        /*085e*/ 	.byte	0xff
	.zero		1


	//   ....[119]....
        /*0860*/ 	.word	0x00007f70
        /*0864*/ 	.word	0x00000002
        /*0868*/ 	.word	0x000000d0
        /*086c*/ 	.short	0x010a
        /*086e*/ 	.byte	0xff
	.zero		1


	//   ....[120]....
        /*0870*/ 	.word	0x00007fc0
        /*0874*/ 	.word	0x00000002
        /*0878*/ 	.word	0x000000c0
        /*087c*/ 	.short	0x010a
        /*087e*/ 	.byte	0xff
	.zero		1


	//   ....[121]....
        /*0880*/ 	.word	0x00008020
        /*0884*/ 	.word	0x00000000
        /*0888*/ 	.word	0x000000d0
        /*088c*/ 	.short	0x010a
        /*088e*/ 	.byte	0xff
	.zero		1


	//   ....[122]....
        /*0890*/ 	.word	0x00008080
        /*0894*/ 	.word	0x00000005
        /*0898*/ 	.word	0x00000008
        /*089c*/ 	.short	0x010a
        /*089e*/ 	.byte	0xff
	.zero		1


	//   ....[123]....
        /*08a0*/ 	.word	0x00008170
        /*08a4*/ 	.word	0x00000000
        /*08a8*/ 	.word	0x00000008
        /*08ac*/ 	.short	0x010a
        /*08ae*/ 	.byte	0xff
	.zero		1


	//   ....[124]....
        /*08b0*/ 	.word	0x000081c0
        /*08b4*/ 	.word	0x00000000
        /*08b8*/ 	.word	0x000000c0
        /*08bc*/ 	.short	0x010a
        /*08be*/ 	.byte	0xff
	.zero		1


	//   ....[125]....
        /*08c0*/ 	.word	0x00008220
        /*08c4*/ 	.word	0x00000000
        /*08c8*/ 	.word	0x00000100
        /*08cc*/ 	.short	0x010a
        /*08ce*/ 	.byte	0xff
	.zero		1


	//   ....[126]....
        /*08d0*/ 	.word	0x00008280
        /*08d4*/ 	.word	0x00000000
        /*08d8*/ 	.word	0x00000000
        /*08dc*/ 	.short	0x010a
        /*08de*/ 	.byte	0xff
	.zero		1


	//   ....[127]....
        /*08e0*/ 	.word	0x000082e0
        /*08e4*/ 	.word	0x00000000
        /*08e8*/ 	.word	0x00000000
        /*08ec*/ 	.short	0x010a
        /*08ee*/ 	.byte	0xff
	.zero		1


	//   ....[128]....
        /*08f0*/ 	.word	0x00008340
        /*08f4*/ 	.word	0x00000000
        /*08f8*/ 	.word	0x00000000
        /*08fc*/ 	.short	0x010a
        /*08fe*/ 	.byte	0xff
	.zero		1


	//   ....[129]....
        /*0900*/ 	.word	0x000083a0
        /*0904*/ 	.word	0x00000000
        /*0908*/ 	.word	0x00000000
        /*090c*/ 	.short	0x010a
        /*090e*/ 	.byte	0xff
	.zero		1


	//   ....[130]....
        /*0910*/ 	.word	0x00008400
        /*0914*/ 	.word	0x00000000
        /*0918*/ 	.word	0x00000140
        /*091c*/ 	.short	0x010a
        /*091e*/ 	.byte	0xff
	.zero		1


	//   ....[131]....
        /*0920*/ 	.word	0x00008450
        /*0924*/ 	.word	0x00000007
        /*0928*/ 	.word	0x000000c0
        /*092c*/ 	.short	0x010a
        /*092e*/ 	.byte	0xff
	.zero		1


	//   ....[132]....
        /*0930*/ 	.word	0x000084b0
        /*0934*/ 	.word	0x00000000
        /*0938*/ 	.word	0x000000b8
        /*093c*/ 	.short	0x010a
        /*093e*/ 	.byte	0xff
	.zero		1


	//   ....[133]....
        /*0940*/ 	.word	0x00008510
        /*0944*/ 	.word	0x00000000
        /*0948*/ 	.word	0x000000a8
        /*094c*/ 	.short	0x010a
        /*094e*/ 	.byte	0xff
	.zero		1


	//   ....[134]....
        /*0950*/ 	.word	0x00008560
        /*0954*/ 	.word	0x00000003
        /*0958*/ 	.word	0x000000c0
        /*095c*/ 	.short	0x010a
        /*095e*/ 	.byte	0xff
	.zero		1


	//   ....[135]....
        /*0960*/ 	.word	0x000085c0
        /*0964*/ 	.word	0x00000000
        /*0968*/ 	.word	0x000000a0
        /*096c*/ 	.short	0x010a
        /*096e*/ 	.byte	0xff
	.zero		1


	//   ....[136]....
        /*0970*/ 	.word	0x00008610
        /*0974*/ 	.word	0x0000008f
        /*0978*/ 	.word	0x000000e0
        /*097c*/ 	.short	0x010a
        /*097e*/ 	.byte	0xff
	.zero		1


	//----- nvinfo : EIATTR_NUM_MBARRIERS
	.align		4
.L_47:
        /*0980*/ 	.byte	0x03, 0x38
        /*0982*/ 	.short	0x0029


	//----- nvinfo : EIATTR_EXIT_INSTR_OFFSETS
	.align		4
        /*0984*/ 	.byte	0x04, 0x1c
        /*0986*/ 	.short	(.L_49 - .L_48)


	//   ....[0]....
.L_48:
        /*0988*/ 	.word	0x00003040


	//   ....[1]....
        /*098c*/ 	.word	0x00003530


	//   ....[2]....
        /*0990*/ 	.word	0x00003590


	//   ....[3]....
        /*0994*/ 	.word	0x00004910


	//   ....[4]....
        /*0998*/ 	.word	0x000054c0


	//   ....[5]....
        /*099c*/ 	.word	0x00005500


	//   ....[6]....
        /*09a0*/ 	.word	0x00007a40


	//----- nvinfo : EIATTR_MAX_THREADS
	.align		4
.L_49:
        /*09a4*/ 	.byte	0x04, 0x05
        /*09a6*/ 	.short	(.L_51 - .L_50)
.L_50:
        /*09a8*/ 	.word	0x00000100
        /*09ac*/ 	.word	0x00000001
        /*09b0*/ 	.word	0x00000001


	//----- nvinfo : EIATTR_CRS_STACK_SIZE
	.align		4
.L_51:
        /*09b4*/ 	.byte	0x04, 0x1e
        /*09b6*/ 	.short	(.L_53 - .L_52)
.L_52:
        /*09b8*/ 	.word	0x00000000


	//----- nvinfo : EIATTR_CBANK_PARAM_SIZE
	.align		4
.L_53:
        /*09bc*/ 	.byte	0x03, 0x19
        /*09be*/ 	.short	0x0800


	//----- nvinfo : EIATTR_PARAM_CBANK
	.align		4
        /*09c0*/ 	.byte	0x04, 0x0a
        /*09c2*/ 	.short	(.L_55 - .L_54)
	.align		4
.L_54:
        /*09c4*/ 	.word	index@(.nv.constant0._ZN7cutlass13device_kernelINS_4gemm6kernel13GemmUniversalIN4cute5tupleIJiiiiEEENS1_10collective13CollectiveMmaINS1_35MainloopSm100TmaUmmaWarpSpecializedILi10ELi2ELi4ENS5_IJNS4_1CILi4EEESB_NSA_ILi1EEEEEEEENS5_IJNSA_ILi256EEENSA_ILi64EEENSA_ILi128EEEEEENS_12float_e5m2_tENS5_IJlSC_lEEESJ_SK_NS4_8TiledMMAINS4_8MMA_AtomIJNS4_10MMA_TraitsINS4_25SM100_MMA_F8F6F4_2x1SM_SSEJSJ_SJ_fSF_SG_NS4_17integral_constantINS4_4UMMA5MajorELSR_0EEESS_NSP_INSQ_7ScaleInELST_0EEESU_EEEEEENS4_6LayoutINS5_IJSC_SC_SC_EEENS5_IJNSA_ILi0EEESZ_SZ_EEEEENS5_IJNS4_10UnderscoreES12_S12_EEEEENS4_28SM100_TMA_2SM_LOAD_MULTICASTENS4_14ComposedLayoutINS4_7SwizzleILi3ELi4ELi3EEENS4_18smem_ptr_flag_bitsILi8EEENSX_INS5_IJNSA_ILi8EEESH_EEENS5_IJSH_SC_EEEEEEEvNS4_8identityES15_S1F_vS1G_EENS_8epilogue10collective18CollectiveEpilogueINS1I_23Sm100TmaWarpSpecializedILi1ELi1ELi64ELb0ELb0EEEJNS5_IJSH_SG_SH_EEENS5_IJNSX_ISH_SC_EENSX_ISG_SC_EEEEESJ_SK_SJ_SK_NS1I_6fusion15FusionCallbacksIS1M_NS1R_17LinearCombinationISJ_fSJ_fLNS_15FloatRoundStyleE2EEES1N_S1Q_JEEENS4_5SM1004TMEM4LOAD26SM100_TMEM_LOAD_32dp32b64xENS4_13SM90_TMA_LOADENS16_INS17_ILi2ELi4ELi3EEES1A_NSX_INS5_IJS1B_SG_EEENS5_IJSG_SC_EEEEEEENS4_39AutoVectorizingCopyWithAssumedAlignmentILi128EEENS4_14SM90_TMA_STOREES26_S28_S28_EEEvvEEEEvNT_6ParamsE)
        /*09c8*/ 	.short	0x0380
        /*09ca*/ 	.short	0x0800


	//----- nvinfo : EIATTR_SW_WAR
	.align		4
.L_55:
        /*09cc*/ 	.byte	0x04, 0x36
        /*09ce*/ 	.short	(.L_57 - .L_56)
.L_56:
        /*09d0*/ 	.word	0x00000008
.L_57:


//--------------------- .nv.callgraph             --------------------------
	.section	.nv.callgraph,"",@"SHT_CUDA_CALLGRAPH"
	.align	4
	.sectionentsize	8
	.align		4
        /*0000*/ 	.word	0x00000000
	.align		4
        /*0004*/ 	.word	0xffffffff
	.align		4
        /*0008*/ 	.word	index@(_ZN7cutlass13device_kernelINS_4gemm6kernel13GemmUniversalIN4cute5tupleIJiiiiEEENS1_10collective13CollectiveMmaINS1_35MainloopSm100TmaUmmaWarpSpecializedILi10ELi2ELi4ENS5_IJNS4_1CILi4EEESB_NSA_ILi1EEEEEEEENS5_IJNSA_ILi256EEENSA_ILi64EEENSA_ILi128EEEEEENS_12float_e5m2_tENS5_IJlSC_lEEESJ_SK_NS4_8TiledMMAINS4_8MMA_AtomIJNS4_10MMA_TraitsINS4_25SM100_MMA_F8F6F4_2x1SM_SSEJSJ_SJ_fSF_SG_NS4_17integral_constantINS4_4UMMA5MajorELSR_0EEESS_NSP_INSQ_7ScaleInELST_0EEESU_EEEEEENS4_6LayoutINS5_IJSC_SC_SC_EEENS5_IJNSA_ILi0EEESZ_SZ_EEEEENS5_IJNS4_10UnderscoreES12_S12_EEEEENS4_28SM100_TMA_2SM_LOAD_MULTICASTENS4_14ComposedLayoutINS4_7SwizzleILi3ELi4ELi3EEENS4_18smem_ptr_flag_bitsILi8EEENSX_INS5_IJNSA_ILi8EEESH_EEENS5_IJSH_SC_EEEEEEEvNS4_8identityES15_S1F_vS1G_EENS_8epilogue10collective18CollectiveEpilogueINS1I_23Sm100TmaWarpSpecializedILi1ELi1ELi64ELb0ELb0EEEJNS5_IJSH_SG_SH_EEENS5_IJNSX_ISH_SC_EENSX_ISG_SC_EEEEESJ_SK_SJ_SK_NS1I_6fusion15FusionCallbacksIS1M_NS1R_17LinearCombinationISJ_fSJ_fLNS_15FloatRoundStyleE2EEES1N_S1Q_JEEENS4_5SM1004TMEM4LOAD26SM100_TMEM_LOAD_32dp32b64xENS4_13SM90_TMA_LOADENS16_INS17_ILi2ELi4ELi3EEES1A_NSX_INS5_IJS1B_SG_EEENS5_IJSG_SC_EEEEEEENS4_39AutoVectorizingCopyWithAssumedAlignmentILi128EEENS4_14SM90_TMA_STOREES26_S28_S28_EEEvvEEEEvNT_6ParamsE)
	.align		4
        /*000c*/ 	.word	index@(__assertfail)
	.align		4
        /*0010*/ 	.word	0x00000000
	.align		4
        /*0014*/ 	.word	0xfffffffe
	.align		4
        /*0018*/ 	.word	0x00000000
	.align		4
        /*001c*/ 	.word	0xfffffffd
	.align		4
        /*0020*/ 	.word	0x00000000
	.align		4
        /*0024*/ 	.word	0xfffffffc


//--------------------- .nv.constant4             --------------------------
	.section	.nv.constant4,"a",@progbits
	.align	8
	.align		8
.nv.constant4:
        /*0000*/ 	.dword	__assertfail
	.align		8
        /*0008*/ 	.dword	__unnamed_1
	.align		8
        /*0010*/ 	.dword	__unnamed_2
	.align		8
        /*0018*/ 	.dword	_ZN40_INTERNAL_5614e91e_4_k_cu_874d593a_298784cuda3std3__45__cpo5beginE
	.align		8
        /*0020*/ 	.dword	_ZN40_INTERNAL_5614e91e_4_k_cu_874d593a_298784cuda3std3__45__cpo3endE
	.align		8
        /*0028*/ 	.dword	_ZN40_INTERNAL_5614e91e_4_k_cu_874d593a_298784cuda3std3__45__cpo6cbeginE
	.align		8
        /*0030*/ 	.dword	_ZN40_INTERNAL_5614e91e_4_k_cu_874d593a_298784cuda3std3__45__cpo4cendE
	.align		8
        /*0038*/ 	.dword	_ZN40_INTERNAL_5614e91e_4_k_cu_874d593a_298784cuda3std3__442_GLOBAL__N__5614e91e_4_k_cu_874d593a_298786ignoreE
	.align		8
        /*0040*/ 	.dword	_ZN40_INTERNAL_5614e91e_4_k_cu_874d593a_298784cuda3std3__419piecewise_constructE
	.align		8
        /*0048*/ 	.dword	_ZN40_INTERNAL_5614e91e_4_k_cu_874d593a_298784cuda3std3__48in_placeE
	.align		8
        /*0050*/ 	.dword	_ZN40_INTERNAL_5614e91e_4_k_cu_874d593a_298784cuda3std6ranges3__45__cpo4swapE
	.align		8
        /*0058*/ 	.dword	_ZN40_INTERNAL_5614e91e_4_k_cu_874d593a_298784cuda3std6ranges3__45__cpo9iter_moveE
	.align		8
        /*0060*/ 	.dword	_ZN40_INTERNAL_5614e91e_4_k_cu_874d593a_298784cute7productE
	.align		8
        /*0068*/ 	.dword	_ZN40_INTERNAL_5614e91e_4_k_cu_874d593a_298784cute1_E
	.align		8
        /*0070*/ 	.dword	$str$25
	.align		8
        /*0078*/ 	.dword	$str$26
	.align		8
        /*0080*/ 	.dword	$str$27
	.align		8
        /*0088*/ 	.dword	$str$28


//--------------------- .text._ZN7cutlass13device_kernelINS_4gemm6kernel13GemmUniversalIN4cute5tupleIJiiiiEEENS1_10collective13CollectiveMmaINS1_35MainloopSm100TmaUmmaWarpSpecializedILi10ELi2ELi4ENS5_IJNS4_1CILi4EEESB_NSA_ILi1EEEEEEEENS5_IJNSA_ILi256EEENSA_ILi64EEENSA_ILi128EEEEEENS_12float_e5m2_tENS5_IJlSC_lEEESJ_SK_NS4_8TiledMMAINS4_8MMA_AtomIJNS4_10MMA_TraitsINS4_25SM100_MMA_F8F6F4_2x1SM_SSEJSJ_SJ_fSF_SG_NS4_17integral_constantINS4_4UMMA5MajorELSR_0EEESS_NSP_INSQ_7ScaleInELST_0EEESU_EEEEEENS4_6LayoutINS5_IJSC_SC_SC_EEENS5_IJNSA_ILi0EEESZ_SZ_EEEEENS5_IJNS4_10UnderscoreES12_S12_EEEEENS4_28SM100_TMA_2SM_LOAD_MULTICASTENS4_14ComposedLayoutINS4_7SwizzleILi3ELi4ELi3EEENS4_18smem_ptr_flag_bitsILi8EEENSX_INS5_IJNSA_ILi8EEESH_EEENS5_IJSH_SC_EEEEEEEvNS4_8identityES15_S1F_vS1G_EENS_8epilogue10collective18CollectiveEpilogueINS1I_23Sm100TmaWarpSpecializedILi1ELi1ELi64ELb0ELb0EEEJNS5_IJSH_SG_SH_EEENS5_IJNSX_ISH_SC_EENSX_ISG_SC_EEEEESJ_SK_SJ_SK_NS1I_6fusion15FusionCallbacksIS1M_NS1R_17LinearCombinationISJ_fSJ_fLNS_15FloatRoundStyleE2EEES1N_S1Q_JEEENS4_5SM1004TMEM4LOAD26SM100_TMEM_LOAD_32dp32b64xENS4_13SM90_TMA_LOADENS16_INS17_ILi2ELi4ELi3EEES1A_NSX_INS5_IJS1B_SG_EEENS5_IJSG_SC_EEEEEEENS4_39AutoVectorizingCopyWithAssumedAlignmentILi128EEENS4_14SM90_TMA_STOREES26_S28_S28_EEEvvEEEEvNT_6ParamsE --------------------------
	.section	.text._ZN7cutlass13device_kernelINS_4gemm6kernel13GemmUniversalIN4cute5tupleIJiiiiEEENS1_10collective13CollectiveMmaINS1_35MainloopSm100TmaUmmaWarpSpecializedILi10ELi2ELi4ENS5_IJNS4_1CILi4EEESB_NSA_ILi1EEEEEEEENS5_IJNSA_ILi256EEENSA_ILi64EEENSA_ILi128EEEEEENS_12float_e5m2_tENS5_IJlSC_lEEESJ_SK_NS4_8TiledMMAINS4_8MMA_AtomIJNS4_10MMA_TraitsINS4_25SM100_MMA_F8F6F4_2x1SM_SSEJSJ_SJ_fSF_SG_NS4_17integral_constantINS4_4UMMA5MajorELSR_0EEESS_NSP_INSQ_7ScaleInELST_0EEESU_EEEEEENS4_6LayoutINS5_IJSC_SC_SC_EEENS5_IJNSA_ILi0EEESZ_SZ_EEEEENS5_IJNS4_10UnderscoreES12_S12_EEEEENS4_28SM100_TMA_2SM_LOAD_MULTICASTENS4_14ComposedLayoutINS4_7SwizzleILi3ELi4ELi3EEENS4_18smem_ptr_flag_bitsILi8EEENSX_INS5_IJNSA_ILi8EEESH_EEENS5_IJSH_SC_EEEEEEEvNS4_8identityES15_S1F_vS1G_EENS_8epilogue10collective18CollectiveEpilogueINS1I_23Sm100TmaWarpSpecializedILi1ELi1ELi64ELb0ELb0EEEJNS5_IJSH_SG_SH_EEENS5_IJNSX_ISH_SC_EENSX_ISG_SC_EEEEESJ_SK_SJ_SK_NS1I_6fusion15FusionCallbacksIS1M_NS1R_17LinearCombinationISJ_fSJ_fLNS_15FloatRoundStyleE2EEES1N_S1Q_JEEENS4_5SM1004TMEM4LOAD26SM100_TMEM_LOAD_32dp32b64xENS4_13SM90_TMA_LOADENS16_INS17_ILi2ELi4ELi3EEES1A_NSX_INS5_IJS1B_SG_EEENS5_IJSG_SC_EEEEEEENS4_39AutoVectorizingCopyWithAssumedAlignmentILi128EEENS4_14SM90_TMA_STOREES26_S28_S28_EEEvvEEEEvNT_6ParamsE,"ax",@progbits
	.align	128
.text._ZN7cutlass13device_kernelINS_4gemm6kernel13GemmUniversalIN4cute5tupleIJiiiiEEENS1_10collective13CollectiveMmaINS1_35MainloopSm100TmaUmmaWarpSpecializedILi10ELi2ELi4ENS5_IJNS4_1CILi4EEESB_NSA_ILi1EEEEEEEENS5_IJNSA_ILi256EEENSA_ILi64EEENSA_ILi128EEEEEENS_12float_e5m2_tENS5_IJlSC_lEEESJ_SK_NS4_8TiledMMAINS4_8MMA_AtomIJNS4_10MMA_TraitsINS4_25SM100_MMA_F8F6F4_2x1SM_SSEJSJ_SJ_fSF_SG_NS4_17integral_constantINS4_4UMMA5MajorELSR_0EEESS_NSP_INSQ_7ScaleInELST_0EEESU_EEEEEENS4_6LayoutINS5_IJSC_SC_SC_EEENS5_IJNSA_ILi0EEESZ_SZ_EEEEENS5_IJNS4_10UnderscoreES12_S12_EEEEENS4_28SM100_TMA_2SM_LOAD_MULTICASTENS4_14ComposedLayoutINS4_7SwizzleILi3ELi4ELi3EEENS4_18smem_ptr_flag_bitsILi8EEENSX_INS5_IJNSA_ILi8EEESH_EEENS5_IJSH_SC_EEEEEEEvNS4_8identityES15_S1F_vS1G_EENS_8epilogue10collective18CollectiveEpilogueINS1I_23Sm100TmaWarpSpecializedILi1ELi1ELi64ELb0ELb0EEEJNS5_IJSH_SG_SH_EEENS5_IJNSX_ISH_SC_EENSX_ISG_SC_EEEEESJ_SK_SJ_SK_NS1I_6fusion15FusionCallbacksIS1M_NS1R_17LinearCombinationISJ_fSJ_fLNS_15FloatRoundStyleE2EEES1N_S1Q_JEEENS4_5SM1004TMEM4LOAD26SM100_TMEM_LOAD_32dp32b64xENS4_13SM90_TMA_LOADENS16_INS17_ILi2ELi4ELi3EEES1A_NSX_INS5_IJS1B_SG_EEENS5_IJSG_SC_EEEEEEENS4_39AutoVectorizingCopyWithAssumedAlignmentILi128EEENS4_14SM90_TMA_STOREES26_S28_S28_EEEvvEEEEvNT_6ParamsE:
        .type           _ZN7cutlass13device_kernelINS_4gemm6kernel13GemmUniversalIN4cute5tupleIJiiiiEEENS1_10collective13CollectiveMmaINS1_35MainloopSm100TmaUmmaWarpSpecializedILi10ELi2ELi4ENS5_IJNS4_1CILi4EEESB_NSA_ILi1EEEEEEEENS5_IJNSA_ILi256EEENSA_ILi64EEENSA_ILi128EEEEEENS_12float_e5m2_tENS5_IJlSC_lEEESJ_SK_NS4_8TiledMMAINS4_8MMA_AtomIJNS4_10MMA_TraitsINS4_25SM100_MMA_F8F6F4_2x1SM_SSEJSJ_SJ_fSF_SG_NS4_17integral_constantINS4_4UMMA5MajorELSR_0EEESS_NSP_INSQ_7ScaleInELST_0EEESU_EEEEEENS4_6LayoutINS5_IJSC_SC_SC_EEENS5_IJNSA_ILi0EEESZ_SZ_EEEEENS5_IJNS4_10UnderscoreES12_S12_EEEEENS4_28SM100_TMA_2SM_LOAD_MULTICASTENS4_14ComposedLayoutINS4_7SwizzleILi3ELi4ELi3EEENS4_18smem_ptr_flag_bitsILi8EEENSX_INS5_IJNSA_ILi8EEESH_EEENS5_IJSH_SC_EEEEEEEvNS4_8identityES15_S1F_vS1G_EENS_8epilogue10collective18CollectiveEpilogueINS1I_23Sm100TmaWarpSpecializedILi1ELi1ELi64ELb0ELb0EEEJNS5_IJSH_SG_SH_EEENS5_IJNSX_ISH_SC_EENSX_ISG_SC_EEEEESJ_SK_SJ_SK_NS1I_6fusion15FusionCallbacksIS1M_NS1R_17LinearCombinationISJ_fSJ_fLNS_15FloatRoundStyleE2EEES1N_S1Q_JEEENS4_5SM1004TMEM4LOAD26SM100_TMEM_LOAD_32dp32b64xENS4_13SM90_TMA_LOADENS16_INS17_ILi2ELi4ELi3EEES1A_NSX_INS5_IJS1B_SG_EEENS5_IJSG_SC_EEEEEEENS4_39AutoVectorizingCopyWithAssumedAlignmentILi128EEENS4_14SM90_TMA_STOREES26_S28_S28_EEEvvEEEEvNT_6ParamsE,@function
        .size           _ZN7cutlass13device_kernelINS_4gemm6kernel13GemmUniversalIN4cute5tupleIJiiiiEEENS1_10collective13CollectiveMmaINS1_35MainloopSm100TmaUmmaWarpSpecializedILi10ELi2ELi4ENS5_IJNS4_1CILi4EEESB_NSA_ILi1EEEEEEEENS5_IJNSA_ILi256EEENSA_ILi64EEENSA_ILi128EEEEEENS_12float_e5m2_tENS5_IJlSC_lEEESJ_SK_NS4_8TiledMMAINS4_8MMA_AtomIJNS4_10MMA_TraitsINS4_25SM100_MMA_F8F6F4_2x1SM_SSEJSJ_SJ_fSF_SG_NS4_17integral_constantINS4_4UMMA5MajorELSR_0EEESS_NSP_INSQ_7ScaleInELST_0EEESU_EEEEEENS4_6LayoutINS5_IJSC_SC_SC_EEENS5_IJNSA_ILi0EEESZ_SZ_EEEEENS5_IJNS4_10UnderscoreES12_S12_EEEEENS4_28SM100_TMA_2SM_LOAD_MULTICASTENS4_14ComposedLayoutINS4_7SwizzleILi3ELi4ELi3EEENS4_18smem_ptr_flag_bitsILi8EEENSX_INS5_IJNSA_ILi8EEESH_EEENS5_IJSH_SC_EEEEEEEvNS4_8identityES15_S1F_vS1G_EENS_8epilogue10collective18CollectiveEpilogueINS1I_23Sm100TmaWarpSpecializedILi1ELi1ELi64ELb0ELb0EEEJNS5_IJSH_SG_SH_EEENS5_IJNSX_ISH_SC_EENSX_ISG_SC_EEEEESJ_SK_SJ_SK_NS1I_6fusion15FusionCallbacksIS1M_NS1R_17LinearCombinationISJ_fSJ_fLNS_15FloatRoundStyleE2EEES1N_S1Q_JEEENS4_5SM1004TMEM4LOAD26SM100_TMEM_LOAD_32dp32b64xENS4_13SM90_TMA_LOADENS16_INS17_ILi2ELi4ELi3EEES1A_NSX_INS5_IJS1B_SG_EEENS5_IJSG_SC_EEEEEEENS4_39AutoVectorizingCopyWithAssumedAlignmentILi128EEENS4_14SM90_TMA_STOREES26_S28_S28_EEEvvEEEEvNT_6ParamsE,(.L_x_168 - _ZN7cutlass13device_kernelINS_4gemm6kernel13GemmUniversalIN4cute5tupleIJiiiiEEENS1_10collective13CollectiveMmaINS1_35MainloopSm100TmaUmmaWarpSpecializedILi10ELi2ELi4ENS5_IJNS4_1CILi4EEESB_NSA_ILi1EEEEEEEENS5_IJNSA_ILi256EEENSA_ILi64EEENSA_ILi128EEEEEENS_12float_e5m2_tENS5_IJlSC_lEEESJ_SK_NS4_8TiledMMAINS4_8MMA_AtomIJNS4_10MMA_TraitsINS4_25SM100_MMA_F8F6F4_2x1SM_SSEJSJ_SJ_fSF_SG_NS4_17integral_constantINS4_4UMMA5MajorELSR_0EEESS_NSP_INSQ_7ScaleInELST_0EEESU_EEEEEENS4_6LayoutINS5_IJSC_SC_SC_EEENS5_IJNSA_ILi0EEESZ_SZ_EEEEENS5_IJNS4_10UnderscoreES12_S12_EEEEENS4_28SM100_TMA_2SM_LOAD_MULTICASTENS4_14ComposedLayoutINS4_7SwizzleILi3ELi4ELi3EEENS4_18smem_ptr_flag_bitsILi8EEENSX_INS5_IJNSA_ILi8EEESH_EEENS5_IJSH_SC_EEEEEEEvNS4_8identityES15_S1F_vS1G_EENS_8epilogue10collective18CollectiveEpilogueINS1I_23Sm100TmaWarpSpecializedILi1ELi1ELi64ELb0ELb0EEEJNS5_IJSH_SG_SH_EEENS5_IJNSX_ISH_SC_EENSX_ISG_SC_EEEEESJ_SK_SJ_SK_NS1I_6fusion15FusionCallbacksIS1M_NS1R_17LinearCombinationISJ_fSJ_fLNS_15FloatRoundStyleE2EEES1N_S1Q_JEEENS4_5SM1004TMEM4LOAD26SM100_TMEM_LOAD_32dp32b64xENS4_13SM90_TMA_LOADENS16_INS17_ILi2ELi4ELi3EEES1A_NSX_INS5_IJS1B_SG_EEENS5_IJSG_SC_EEEEEEENS4_39AutoVectorizingCopyWithAssumedAlignmentILi128EEENS4_14SM90_TMA_STOREES26_S28_S28_EEEvvEEEEvNT_6ParamsE)
        .other          _ZN7cutlass13device_kernelINS_4gemm6kernel13GemmUniversalIN4cute5tupleIJiiiiEEENS1_10collective13CollectiveMmaINS1_35MainloopSm100TmaUmmaWarpSpecializedILi10ELi2ELi4ENS5_IJNS4_1CILi4EEESB_NSA_ILi1EEEEEEEENS5_IJNSA_ILi256EEENSA_ILi64EEENSA_ILi128EEEEEENS_12float_e5m2_tENS5_IJlSC_lEEESJ_SK_NS4_8TiledMMAINS4_8MMA_AtomIJNS4_10MMA_TraitsINS4_25SM100_MMA_F8F6F4_2x1SM_SSEJSJ_SJ_fSF_SG_NS4_17integral_constantINS4_4UMMA5MajorELSR_0EEESS_NSP_INSQ_7ScaleInELST_0EEESU_EEEEEENS4_6LayoutINS5_IJSC_SC_SC_EEENS5_IJNSA_ILi0EEESZ_SZ_EEEEENS5_IJNS4_10UnderscoreES12_S12_EEEEENS4_28SM100_TMA_2SM_LOAD_MULTICASTENS4_14ComposedLayoutINS4_7SwizzleILi3ELi4ELi3EEENS4_18smem_ptr_flag_bitsILi8EEENSX_INS5_IJNSA_ILi8EEESH_EEENS5_IJSH_SC_EEEEEEEvNS4_8identityES15_S1F_vS1G_EENS_8epilogue10collective18CollectiveEpilogueINS1I_23Sm100TmaWarpSpecializedILi1ELi1ELi64ELb0ELb0EEEJNS5_IJSH_SG_SH_EEENS5_IJNSX_ISH_SC_EENSX_ISG_SC_EEEEESJ_SK_SJ_SK_NS1I_6fusion15FusionCallbacksIS1M_NS1R_17LinearCombinationISJ_fSJ_fLNS_15FloatRoundStyleE2EEES1N_S1Q_JEEENS4_5SM1004TMEM4LOAD26SM100_TMEM_LOAD_32dp32b64xENS4_13SM90_TMA_LOADENS16_INS17_ILi2ELi4ELi3EEES1A_NSX_INS5_IJS1B_SG_EEENS5_IJSG_SC_EEEEEEENS4_39AutoVectorizingCopyWithAssumedAlignmentILi128EEENS4_14SM90_TMA_STOREES26_S28_S28_EEEvvEEEEvNT_6ParamsE,@"STO_CUDA_ENTRY STV_DEFAULT"
_ZN7cutlass13device_kernelINS_4gemm6kernel13GemmUniversalIN4cute5tupleIJiiiiEEENS1_10collective13CollectiveMmaINS1_35MainloopSm100TmaUmmaWarpSpecializedILi10ELi2ELi4ENS5_IJNS4_1CILi4EEESB_NSA_ILi1EEEEEEEENS5_IJNSA_ILi256EEENSA_ILi64EEENSA_ILi128EEEEEENS_12float_e5m2_tENS5_IJlSC_lEEESJ_SK_NS4_8TiledMMAINS4_8MMA_AtomIJNS4_10MMA_TraitsINS4_25SM100_MMA_F8F6F4_2x1SM_SSEJSJ_SJ_fSF_SG_NS4_17integral_constantINS4_4UMMA5MajorELSR_0EEESS_NSP_INSQ_7ScaleInELST_0EEESU_EEEEEENS4_6LayoutINS5_IJSC_SC_SC_EEENS5_IJNSA_ILi0EEESZ_SZ_EEEEENS5_IJNS4_10UnderscoreES12_S12_EEEEENS4_28SM100_TMA_2SM_LOAD_MULTICASTENS4_14ComposedLayoutINS4_7SwizzleILi3ELi4ELi3EEENS4_18smem_ptr_flag_bitsILi8EEENSX_INS5_IJNSA_ILi8EEESH_EEENS5_IJSH_SC_EEEEEEEvNS4_8identityES15_S1F_vS1G_EENS_8epilogue10collective18CollectiveEpilogueINS1I_23Sm100TmaWarpSpecializedILi1ELi1ELi64ELb0ELb0EEEJNS5_IJSH_SG_SH_EEENS5_IJNSX_ISH_SC_EENSX_ISG_SC_EEEEESJ_SK_SJ_SK_NS1I_6fusion15FusionCallbacksIS1M_NS1R_17LinearCombinationISJ_fSJ_fLNS_15FloatRoundStyleE2EEES1N_S1Q_JEEENS4_5SM1004TMEM4LOAD26SM100_TMEM_LOAD_32dp32b64xENS4_13SM90_TMA_LOADENS16_INS17_ILi2ELi4ELi3EEES1A_NSX_INS5_IJS1B_SG_EEENS5_IJSG_SC_EEEEEEENS4_39AutoVectorizingCopyWithAssumedAlignmentILi128EEENS4_14SM90_TMA_STOREES26_S28_S28_EEEvvEEEEvNT_6ParamsE:
[----:B------:R-:W1:Y:S01]  /*0000*/  LDC R1, c[0x0][0x37c] ;  /* 0x0000df00ff017b82 */ /* 0x000e620000000800 */
[----:B------:R-:W2:Y:S01]  /*0010*/  S2R R131, SR_TID.X ;  /* 0x0000000000837919 */ /* 0x000ea20000002100 */
[----:B------:R-:W3:Y:S06]  /*0020*/  LDCU.64 UR6, c[0x0][0x890] ;  /* 0x00011200ff0677ac */ /* 0x000eec0008000a00 */
[----:B------:R-:W4:Y:S01]  /*0030*/  S2UR UR54, SR_CgaCtaId ;  /* 0x00000000003679c3 */ /* 0x000f220000008800 */
[----:B------:R-:W-:Y:S01]  /*0040*/  PRMT R141, RZ, 0x7610, R141 ;  /* 0x00007610ff8d7816 */ /* 0x000fe2000000008d */
[----:B------:R-:W1:Y:S01]  /*0050*/  LDCU.64 UR52, c[0x0][0x358] ;  /* 0x00006b00ff3477ac */ /* 0x000e620008000a00 */
[----:B------:R-:W-:-:S02]  /*0060*/  ELECT P0, URZ, PT ;  /* 0x0000000000ff782f */ /* 0x000fc40003800000 */
[----:B---3--:R-:W-:-:S04]  /*0070*/  ISETP.NE.U32.AND P1, PT, RZ, UR6, PT ;  /* 0x00000006ff007c0c */ /* 0x008fc8000bf25070 */
[----:B------:R-:W-:Y:S01]  /*0080*/  ISETP.NE.AND.EX P2, PT, RZ, UR7, PT, P1 ;  /* 0x00000007ff007c0c */ /* 0x000fe2000bf45310 */
[----:B----4-:R-:W-:Y:S02]  /*0090*/  ULOP3.LUT UR18, UR54, 0x1, URZ, 0xc0, !UPT ;  /* 0x0000000136127892 */ /* 0x010fe4000f8ec0ff */
[----:B------:R-:W-:Y:S01]  /*00a0*/  ULOP3.LUT UR17, UR54, 0x1, URZ, 0x3c, !UPT ;  /* 0x0000000136117892 */ /* 0x000fe2000f8e3cff */
[----:B--2---:R-:W-:-:S05]  /*00b0*/  SHF.R.U32.HI R142, RZ, 0x5, R131 ;  /* 0x00000005ff8e7819 */ /* 0x004fca0000011683 */
[----:B------:R-:W2:Y:S02]  /*00c0*/  SHFL.IDX PT, R0, R142, RZ, 0x1f ;  /* 0x00001fff8e007589 */ /* 0x000ea400000e0000 */
[----:B--2---:R-:W-:Y:S02]  /*00d0*/  R2UR UR11, R0 ;  /* 0x00000000000b72ca */ /* 0x004fe400000e0000 */
[----:B-1----:R-:W-:Y:S05]  /*00e0*/  @P2 BRA `(.L_x_0) ;  /* 0x00000000002c2947 */ /* 0x002fea0003800000 */
[----:B------:R-:W1:Y:S02]  /*00f0*/  LDCU.64 UR4, c[0x0][0x888] ;  /* 0x00011100ff0477ac */ /* 0x000e640008000a00 */
[----:B-1----:R-:W-:-:S04]  /*0100*/  UISETP.NE.U32.AND UP0, UPT, UR4, URZ, UPT ;  /* 0x000000ff0400728c */ /* 0x002fc8000bf05070 */
[----:B------:R-:W-:-:S09]  /*0110*/  UISETP.NE.AND.EX UP0, UPT, UR5, URZ, UPT, UP0 ;  /* 0x000000ff0500728c */ /* 0x000fd2000bf05300 */
[----:B------:R-:W-:Y:S05]  /*0120*/  BRA.U !UP0, `(.L_x_1) ;  /* 0x0000000108107547 */ /* 0x000fea000b800000 */
[----:B------:R-:W1:Y:S02]  /*0130*/  LDC.64 R2, c[0x0][0x888] ;  /* 0x00022200ff027b82 */ /* 0x000e640000000a00 */
[----:B-1----:R1:W5:Y:S01]  /*0140*/  LDG.E R71, desc[UR52][R2.64] ;  /* 0x0000003402477981 */ /* 0x002362000c1e1900 */
[----:B------:R-:W-:Y:S01]  /*0150*/  HFMA2 R141, -RZ, RZ, 0, 5.9604644775390625e-08 ;  /* 0x00000001ff8d7431 */ /* 0x000fe200000001ff */
[----:B------:R-:W-:Y:S05]  /*0160*/  BRA `(.L_x_0) ;  /* 0x00000000000c7947 */ /* 0x000fea0003800000 */
.L_x_1:
[----:B------:R-:W1:Y:S01]  /*0170*/  LDCU UR4, c[0x0][0x880] ;  /* 0x00011000ff0477ac */ /* 0x000e620008000800 */
[----:B------:R-:W-:Y:S01]  /*0180*/  HFMA2 R141, -RZ, RZ, 0, 5.9604644775390625e-08 ;  /* 0x00000001ff8d7431 */ /* 0x000fe200000001ff */
[----:B-1----:R-:W-:-:S07]  /*0190*/  MOV R71, UR4 ;  /* 0x0000000400477c02 */ /* 0x002fce0008000f00 */
.L_x_0:
[----:B------:R-:W2:Y:S02]  /*01a0*/  LDCU.64 UR4, c[0x0][0x8b0] ;  /* 0x00011600ff0477ac */ /* 0x000ea40008000a00 */
[----:B--2---:R-:W-:-:S04]  /*01b0*/  UISETP.NE.U32.AND UP0, UPT, UR4, URZ, UPT ;  /* 0x000000ff0400728c */ /* 0x004fc8000bf05070 */
[----:B------:R-:W-:-:S09]  /*01c0*/  UISETP.NE.AND.EX UP0, UPT, UR5, URZ, UPT, UP0 ;  /* 0x000000ff0500728c */ /* 0x000fd2000bf05300 */
[----:B------:R-:W-:Y:S05]  /*01d0*/  BRA.U UP0, `(.L_x_2) ;  /* 0x0000000100247547 */ /* 0x000fea000b800000 */
[----:B------:R-:W2:Y:S02]  /*01e0*/  LDCU.64 UR4, c[0x0][0x8a8] ;  /* 0x00011500ff0477ac */ /* 0x000ea40008000a00 */
[----:B--2---:R-:W-:-:S04]  /*01f0*/  UISETP.NE.U32.AND UP0, UPT, UR4, URZ, UPT ;  /* 0x000000ff0400728c */ /* 0x004fc8000bf05070 */
[----:B------:R-:W-:-:S09]  /*0200*/  UISETP.NE.AND.EX UP0, UPT, UR5, URZ, UPT, UP0 ;  /* 0x000000ff0500728c */ /* 0x000fd2000bf05300 */
[----:B------:R-:W-:Y:S05]  /*0210*/  BRA.U !UP0, `(.L_x_3) ;  /* 0x00000001080c7547 */ /* 0x000fea000b800000 */
[----:B-1----:R-:W1:Y:S02]  /*0220*/  LDC.64 R2, c[0x0][0x8a8] ;  /* 0x00022a00ff027b82 */ /* 0x002e640000000a00 */
[----:B-1----:R2:W5:Y:S01]  /*0230*/  LDG.E R70, desc[UR52][R2.64] ;  /* 0x0000003402467981 */ /* 0x002562000c1e1900 */
[----:B------:R-:W-:Y:S05]  /*0240*/  BRA `(.L_x_2) ;  /* 0x0000000000087947 */ /* 0x000fea0003800000 */
.L_x_3:
[----:B------:R-:W2:Y:S02]  /*0250*/  LDCU UR4, c[0x0][0x8a0] ;  /* 0x00011400ff0477ac */ /* 0x000ea40008000800 */
[----:B--2---:R-:W-:Y:S02]  /*0260*/  MOV R70, UR4 ;  /* 0x0000000400467c02 */ /* 0x004fe40008000f00 */
.L_x_2:
[----:B------:R-:W-:Y:S01]  /*0270*/  IMAD.U32 R0, RZ, RZ, UR11 ;  /* 0x0000000bff007e24 */ /* 0x000fe2000f8e00ff */
[----:B------:R-:W-:Y:S04]  /*0280*/  BSSY.RECONVERGENT B0, `(.L_x_4) ;  /* 0x000000c000007945 */ /* 0x000fe80003800200 */
[C---:B------:R-:W-:Y:S02]  /*0290*/  ISETP.NE.OR P3, PT, R0.reuse, 0x1, !P0 ;  /* 0x000000010000780c */ /* 0x040fe40004765670 */
[----:B------:R-:W-:-:S11]  /*02a0*/  ISETP.NE.OR P2, PT, R0, 0x3, !P0 ;  /* 0x000000030000780c */ /* 0x000fd60004745670 */
[----:B------:R-:W-:Y:S05]  /*02b0*/  @P3 BRA `(.L_x_5) ;  /* 0x0000000000203947 */ /* 0x000fea0003800000 */
[----:B------:R-:W3:Y:S02]  /*02c0*/  LDCU.64 UR4, c[0x0][0x348] ;  /* 0x00006900ff0477ac */ /* 0x000ee40008000a00 */
[----:B---3--:R-:W-:Y:S02]  /*02d0*/  UIADD3 UR8, UP1, UPT, UR4, 0x80, URZ ;  /* 0x0000008004087890 */ /* 0x008fe4000ff3e0ff */
[----:B------:R-:W-:Y:S02]  /*02e0*/  UIADD3 UR4, UP0, UPT, UR4, 0x180, URZ ;  /* 0x0000018004047890 */ /* 0x000fe4000ff1e0ff */
[----:B------:R-:W-:Y:S02]  /*02f0*/  UIADD3.X UR9, UPT, UPT, URZ, UR5, URZ, UP1, !UPT ;  /* 0x00000005ff097290 */ /* 0x000fe40008ffe4ff */
[----:B------:R-:W-:-:S07]  /*0300*/  UIADD3.X UR5, UPT, UPT, URZ, UR5, URZ, UP0, !UPT ;  /* 0x00000005ff057290 */ /* 0x000fce00087fe4ff */
[----:B------:R3:W-:Y:S02]  /*0310*/  UTMACCTL.PF [UR8] ;  /* 0x00000000080079b9 */ /* 0x0007e40008040000 */
[----:B------:R3:W-:Y:S02]  /*0320*/  UTMACCTL.PF [UR4] ;  /* 0x00000000040079b9 */ /* 0x0007e40008040000 */
[----:B---3--:R-:W-:Y:S01]  /*0330*/  NOP ;  /* 0x0000000000007918 */ /* 0x008fe20000000000 */
.L_x_5:
[----:B------:R-:W-:Y:S05]  /*0340*/  BSYNC.RECONVERGENT B0 ;  /* 0x0000000000007941 */ /* 0x000fea0003800200 */
.L_x_4:
[----:B------:R-:W-:Y:S04]  /*0350*/  BSSY.RECONVERGENT B0, `(.L_x_6) ;  /* 0x000000a000007945 */ /* 0x000fe80003800200 */
        /* <DEDUP_REMOVED lines=9> */
.L_x_7:
[----:B------:R-:W-:Y:S05]  /*03f0*/  BSYNC.RECONVERGENT B0 ;  /* 0x0000000000007941 */ /* 0x000fea0003800200 */
.L_x_6:
[----:B------:R-:W3:Y:S01]  /*0400*/  LDCU.64 UR4, c[0x0][0x888] ;  /* 0x00011100ff0477ac */ /* 0x000ee20008000a00 */
[----:B------:R-:W-:Y:S01]  /*0410*/  ISETP.NE.AND.EX P1, PT, RZ, UR7, PT, P1 ;  /* 0x00000007ff007c0c */ /* 0x000fe2000bf25310 */
[----:B------:R-:W-:Y:S01]  /*0420*/  UPLOP3.LUT UP3, UPT, UPT, UPT, UPT, 0x80, 0x8 ;  /* 0x000000000008789c */ /* 0x000fe20003f6f070 */
[----:B---3--:R-:W-:-:S04]  /*0430*/  ISETP.NE.U32.AND P2, PT, RZ, UR4, PT ;  /* 0x00000004ff007c0c */ /* 0x008fc8000bf45070 */
[----:B------:R-:W-:-:S13]  /*0440*/  ISETP.NE.AND.EX P2, PT, RZ, UR5, PT, P2 ;  /* 0x00000005ff007c0c */ /* 0x000fda000bf45320 */
[----:B------:R-:W-:Y:S05]  /*0450*/  @P2 BRA P1, `(.L_x_8) ;  /* 0x0000000000282947 */ /* 0x000fea0000800000 */
[----:B------:R-:W-:Y:S01]  /*0460*/  UISETP.NE.U32.AND UP0, UPT, UR6, URZ, UPT ;  /* 0x000000ff0600728c */ /* 0x000fe2000bf05070 */
[----:B-----5:R-:W-:Y:S01]  /*0470*/  FSETP.NEU.AND P1, PT, R71, RZ, PT ;  /* 0x000000ff4700720b */ /* 0x020fe20003f2d000 */
[----:B------:R-:W-:Y:S02]  /*0480*/  UISETP.NE.U32.AND UP2, UPT, UR4, URZ, UPT ;  /* 0x000000ff0400728c */ /* 0x000fe4000bf45070 */
[----:B------:R-:W-:Y:S02]  /*0490*/  UISETP.NE.AND.EX UP1, UPT, UR7, URZ, UPT, UP0 ;  /* 0x000000ff0700728c */ /* 0x000fe4000bf25300 */
[----:B------:R-:W-:-:S04]  /*04a0*/  UISETP.NE.AND.EX UP0, UPT, UR5, URZ, UPT, UP2 ;  /* 0x000000ff0500728c */ /* 0x000fc8000bf05320 */
[----:B------:R-:W-:-:S04]  /*04b0*/  USEL UR4, URZ, 0xffffffff, UP0 ;  /* 0xffffffffff047887 */ /* 0x000fc80008000000 */
[----:B------:R-:W-:Y:S01]  /*04c0*/  VOTEU.ANY UP0, P1 ;  /* 0x0000000000ff7886 */ /* 0x000fe20000800100 */
[----:B------:R-:W-:-:S04]  /*04d0*/  @!UP1 USEL UR4, URZ, 0xffffffff, UP0 ;  /* 0xffffffffff049887 */ /* 0x000fc80008000000 */
[----:B------:R-:W-:-:S04]  /*04e0*/  ULOP3.LUT UR4, UR4, 0x1, URZ, 0xc0, !UPT ;  /* 0x0000000104047892 */ /* 0x000fc8000f8ec0ff */
[----:B------:R-:W-:-:S11]  /*04f0*/  UISETP.NE.U32.AND UP3, UPT, UR4, 0x1, UPT ;  /* 0x000000010400788c */ /* 0x000fd6000bf65070 */
.L_x_8:
[----:B------:R-:W3:Y:S01]  /*0500*/  SHFL.IDX PT, R0, R142, RZ, 0x1f ;  /* 0x00001fff8e007589 */ /* 0x000ee200000e0000 */
[----:B------:R-:W-:-:S04]  /*0510*/  UISETP.NE.AND UP0, UPT, UR11, 0x2, UPT ;  /* 0x000000020b00788c */ /* 0x000fc8000bf05270 */
[----:B------:R-:W-:Y:S02]  /*0520*/  UISETP.EQ.AND UP1, UPT, UR18, URZ, !UP0 ;  /* 0x000000ff1200728c */ /* 0x000fe4000c722270 */
[----:B------:R-:W-:-:S04]  /*0530*/  USEL UR26, URZ, 0x1, UP0 ;  /* 0x00000001ff1a7887 */ /* 0x000fc80008000000 */
[----:B------:R-:W-:Y:S02]  /*0540*/  PLOP3.LUT P3, PT, P0, PT, UP1, 0x80, 0x8 ;  /* 0x000000000008781c */ /* 0x000fe4000076f018 */
[----:B---3--:R-:W-:-:S13]  /*0550*/  ISETP.NE.AND P1, PT, R0, RZ, PT ;  /* 0x000000ff0000720c */ /* 0x008fda0003f25270 */
[----:B------:R-:W-:Y:S05]  /*0560*/  @P1 BRA `(.L_x_9) ;  /* 0x0000000000901947 */ /* 0x000fea0003800000 */
[----:B------:R-:W-:Y:S01]  /*0570*/  ELECT P1, URZ, PT ;  /* 0x0000000000ff782f */ /* 0x000fe20003820000 */
[----:B------:R-:W-:-:S12]  /*0580*/  BSSY.RECONVERGENT B0, `(.L_x_9) ;  /* 0x0000022000007945 */ /* 0x000fd80003800200 */
[----:B------:R-:W-:Y:S05]  /*0590*/  @!P1 BRA `(.L_x_10) ;  /* 0x0000000000809947 */ /* 0x000fea0003800000 */
[----:B------:R-:W-:Y:S01]  /*05a0*/  UMOV UR6, 0x400 ;  /* 0x0000040000067882 */ /* 0x000fe20000000000 */
[----:B------:R-:W-:Y:S01]  /*05b0*/  UMOV UR5, 0x1 ;  /* 0x0000000100057882 */ /* 0x000fe20000000000 */
[----:B------:R-:W-:Y:S01]  /*05c0*/  UMOV UR4, 0x5 ;  /* 0x0000000500047882 */ /* 0x000fe20000000000 */
[----:B------:R-:W-:Y:S02]  /*05d0*/  ULEA UR6, UR54, UR6, 0x18 ;  /* 0x0000000636067291 */ /* 0x000fe4000f8ec0ff */
[----:B------:R-:W-:-:S04]  /*05e0*/  UIADD3 UR8, UPT, UPT, -UR5, 0x100000, URZ ;  /* 0x0010000005087890 */ /* 0x000fc8000fffe1ff */
[----:B------:R-:W-:Y:S02]  /*05f0*/  USHF.L.U32 UR9, UR8, 0xb, URZ ;  /* 0x0000000b08097899 */ /* 0x000fe400080006ff */
[----:B------:R-:W-:Y:S02]  /*0600*/  USHF.L.U32 UR8, UR8, 0x1, URZ ;  /* 0x0000000108087899 */ /* 0x000fe400080006ff */
[----:B------:R-:W-:-:S04]  /*0610*/  UIADD3 UR4, UPT, UPT, -UR4, 0x100000, URZ ;  /* 0x0010000004047890 */ /* 0x000fc8000fffe1ff */
[----:B------:R-:W-:Y:S02]  /*0620*/  USHF.L.U32 UR5, UR4, 0xb, URZ ;  /* 0x0000000b04057899 */ /* 0x000fe400080006ff */
[----:B------:R-:W-:Y:S01]  /*0630*/  USHF.L.U32 UR4, UR4, 0x1, URZ ;  /* 0x0000000104047899 */ /* 0x000fe200080006ff */
[----:B------:R-:W3:Y:S03]  /*0640*/  FENCE.VIEW.ASYNC.S ;  /* 0x00000000000073c6 */ /* 0x000ee60000000000 */
[----:B---3--:R3:W4:Y:S08]  /*0650*/  SYNCS.EXCH.64 URZ, [UR6], UR8 ;  /* 0x0000000806ff75b2 */ /* 0x0087300008000100 */
[----:B------:R3:W1:Y:S01]  /*0660*/  SYNCS.EXCH.64 URZ, [UR6+0x50], UR4 ;  /* 0x0000500406ff75b2 */ /* 0x0006620008000100 */
        /* <DEDUP_REMOVED lines=17> */
[----:B------:R3:W1:Y:S02]  /*0780*/  SYNCS.EXCH.64 URZ, [UR6+0x98], UR4 ;  /* 0x0000980406ff75b2 */ /* 0x0006640008000100 */
[----:B---34-:R-:W-:Y:S01]  /*0790*/  NOP ;  /* 0x0000000000007918 */ /* 0x018fe20000000000 */
.L_x_10:
[----:B------:R-:W-:Y:S05]  /*07a0*/  BSYNC.RECONVERGENT B0 ;  /* 0x0000000000007941 */ /* 0x000fea0003800200 */
.L_x_9:
[----:B------:R-:W3:Y:S01]  /*07b0*/  SHFL.IDX PT, R0, R142, RZ, 0x1f ;  /* 0x00001fff8e007589 */ /* 0x000ee200000e0000 */
[----:B------:R-:W-:Y:S01]  /*07c0*/  NOP ;  /* 0x0000000000007918 */ /* 0x000fe20000000000 */
[----:B---3--:R-:W-:-:S13]  /*07d0*/  ISETP.NE.AND P1, PT, R0, 0x1, PT ;  /* 0x000000010000780c */ /* 0x008fda0003f25270 */
[----:B------:R-:W-:Y:S05]  /*07e0*/  @P1 BRA `(.L_x_11) ;  /* 0x00000000003c1947 */ /* 0x000fea0003800000 */
        /* <DEDUP_REMOVED lines=10> */
[----:B------:R-:W-:Y:S01]  /*0890*/  ELECT P1, URZ, PT ;  /* 0x0000000000ff782f */ /* 0x000fe20003820000 */
[----:B------:R-:W3:Y:S02]  /*08a0*/  FENCE.VIEW.ASYNC.S ;  /* 0x00000000000073c6 */ /* 0x000ee40000000000 */
[----:B---3--:R3:W4:Y:S08]  /*08b0*/  SYNCS.EXCH.64 URZ, [UR6+0xa0], UR8 ;  /* 0x0000a00806ff75b2 */ /* 0x0087300008000100 */
[----:B------:R3:W1:Y:S01]  /*08c0*/  SYNCS.EXCH.64 URZ, [UR6+0xa8], UR4 ;  /* 0x0000a80406ff75b2 */ /* 0x0006620008000100 */
[----:B------:R-:W-:Y:S01]  /*08d0*/  NOP ;  /* 0x0000000000007918 */ /* 0x000fe20000000000 */
.L_x_11:
[----:B------:R-:W2:Y:S01]  /*08e0*/  SHFL.IDX PT, R0, R142, RZ, 0x1f ;  /* 0x00001fff8e007589 */ /* 0x000ea200000e0000 */
[----:B------:R-:W-:Y:S01]  /*08f0*/  NOP ;  /* 0x0000000000007918 */ /* 0x000fe20000000000 */
[----:B--2---:R-:W-:-:S13]  /*0900*/  ISETP.NE.AND P1, PT, R0, 0x3, PT ;  /* 0x000000030000780c */ /* 0x004fda0003f25270 */
[----:B------:R-:W-:Y:S05]  /*0910*/  @P1 BRA `(.L_x_12) ;  /* 0x00000000002c1947 */ /* 0x000fea0003800000 */
[----:B---3--:R-:W-:Y:S01]  /*0920*/  UMOV UR5, 0x400 ;  /* 0x0000040000057882 */ /* 0x008fe20000000000 */
[----:B------:R-:W-:Y:S01]  /*0930*/  UMOV UR4, 0x20 ;  /* 0x0000002000047882 */ /* 0x000fe20000000000 */
[----:B------:R-:W-:Y:S02]  /*0940*/  ULEA UR5, UR54, UR5, 0x18 ;  /* 0x0000000536057291 */ /* 0x000fe4000f8ec0ff */
[----:B------:R-:W-:-:S04]  /*0950*/  UIADD3 UR6, UPT, UPT, -UR4, 0x100000, URZ ;  /* 0x0010000004067890 */ /* 0x000fc8000fffe1ff */
[----:B------:R-:W-:Y:S02]  /*0960*/  USHF.L.U32 UR7, UR6, 0xb, URZ ;  /* 0x0000000b06077899 */ /* 0x000fe400080006ff */
[----:B------:R-:W-:Y:S01]  /*0970*/  USHF.L.U32 UR6, UR6, 0x1, URZ ;  /* 0x0000000106067899 */ /* 0x000fe200080006ff */
[----:B------:R-:W-:Y:S01]  /*0980*/  ELECT P1, URZ, PT ;  /* 0x0000000000ff782f */ /* 0x000fe20003820000 */
[----:B------:R-:W2:Y:S10]  /*0990*/  FENCE.VIEW.ASYNC.S ;  /* 0x00000000000073c6 */ /* 0x000eb40000000000 */
[----:B--2---:R2:W3:Y:S01]  /*09a0*/  SYNCS.EXCH.64 URZ, [UR5+0xb0], UR6 ;  /* 0x0000b00605ff75b2 */ /* 0x0044e20008000100 */
[----:B------:R2:W1:Y:S01]  /*09b0*/  SYNCS.EXCH.64 URZ, [UR5+0xb8], UR6 ;  /* 0x0000b80605ff75b2 */ /* 0x0004620008000100 */
[----:B------:R-:W-:Y:S01]  /*09c0*/  NOP ;  /* 0x0000000000007918 */ /* 0x000fe20000000000 */
.L_x_12:
[----:B------:R-:W4:Y:S01]  /*09d0*/  SHFL.IDX PT, R0, R142, RZ, 0x1f ;  /* 0x00001fff8e007589 */ /* 0x000f2200000e0000 */
[----:B------:R-:W-:Y:S01]  /*09e0*/  NOP ;  /* 0x0000000000007918 */ /* 0x000fe20000000000 */
[----:B----4-:R-:W-:-:S13]  /*09f0*/  ISETP.NE.AND P1, PT, R0, 0x4, PT ;  /* 0x000000040000780c */ /* 0x010fda0003f25270 */
[----:B------:R-:W-:Y:S05]  /*0a00*/  @P1 BRA `(.L_x_13) ;  /* 0x0000000000481947 */ /* 0x000fea0003800000 */
[----:B--23--:R-:W-:Y:S01]  /*0a10*/  UMOV UR6, 0xe20 ;  /* 0x00000e2000067882 */ /* 0x00cfe20000000000 */
[----:B------:R-:W-:Y:S01]  /*0a20*/  UMOV UR5, 0x400 ;  /* 0x0000040000057882 */ /* 0x000fe20000000000 */
[----:B------:R-:W-:Y:S01]  /*0a30*/  USEL UR6, UR6, 0xc20, UP3 ;  /* 0x00000c2006067887 */ /* 0x000fe20009800000 */
        /* <DEDUP_REMOVED lines=9> */
[----:B------:R-:W2:Y:S02]  /*0ad0*/  FENCE.VIEW.ASYNC.S ;  /* 0x00000000000073c6 */ /* 0x000ea40000000000 */
[----:B--2---:R4:W2:Y:S08]  /*0ae0*/  SYNCS.EXCH.64 URZ, [UR5+0xc0], UR8 ;  /* 0x0000c00805ff75b2 */ /* 0x0048b00008000100 */
[----:B------:R4:W3:Y:S01]  /*0af0*/  SYNCS.EXCH.64 URZ, [UR5+0xd0], UR6 ;  /* 0x0000d00605ff75b2 */ /* 0x0008e20008000100 */
[----:B------:R4:W1:Y:S01]  /*0b00*/  SYNCS.EXCH.64 URZ, [UR5+0xc8], UR8 ;  /* 0x0000c80805ff75b2 */ /* 0x0008620008000100 */
[----:B------:R4:W1:Y:S02]  /*0b10*/  SYNCS.EXCH.64 URZ, [UR5+0xd8], UR6 ;  /* 0x0000d80605ff75b2 */ /* 0x0008640008000100 */
[----:B----4-:R-:W-:Y:S01]  /*0b20*/  NOP ;  /* 0x0000000000007918 */ /* 0x010fe20000000000 */
.L_x_13:
[----:B------:R-:W4:Y:S01]  /*0b30*/  SHFL.IDX PT, R0, R142, RZ, 0x1f ;  /* 0x00001fff8e007589 */ /* 0x000f2200000e0000 */
[----:B------:R-:W-:Y:S01]  /*0b40*/  NOP ;  /* 0x0000000000007918 */ /* 0x000fe20000000000 */
[----:B----4-:R-:W-:-:S13]  /*0b50*/  ISETP.NE.AND P1, PT, R0, 0x5, PT ;  /* 0x000000050000780c */ /* 0x010fda0003f25270 */
[----:B------:R-:W-:Y:S05]  /*0b60*/  @P1 BRA `(.L_x_14) ;  /* 0x0000000000541947 */ /* 0x000fea0003800000 */
[----:B--23--:R-:W-:Y:S01]  /*0b70*/  UMOV UR6, 0x400 ;  /* 0x0000040000067882 */ /* 0x00cfe20000000000 */
        /* <DEDUP_REMOVED lines=14> */
[----:B------:R4:W1:Y:S01]  /*0c60*/  SYNCS.EXCH.64 URZ, [UR6+0x108], UR4 ;  /* 0x0001080406ff75b2 */ /* 0x0008620008000100 */
[----:B------:R4:W1:Y:S01]  /*0c70*/  SYNCS.EXCH.64 URZ, [UR6+0xf0], UR8 ;  /* 0x0000f00806ff75b2 */ /* 0x0008620008000100 */
[----:B------:R4:W1:Y:S01]  /*0c80*/  SYNCS.EXCH.64 URZ, [UR6+0x110], UR4 ;  /* 0x0001100406ff75b2 */ /* 0x0008620008000100 */
[----:B------:R4:W1:Y:S01]  /*0c90*/  SYNCS.EXCH.64 URZ, [UR6+0xf8], UR8 ;  /* 0x0000f80806ff75b2 */ /* 0x0008620008000100 */
[----:B------:R4:W1:Y:S02]  /*0ca0*/  SYNCS.EXCH.64 URZ, [UR6+0x118], UR4 ;  /* 0x0001180406ff75b2 */ /* 0x0008640008000100 */
[----:B----4-:R-:W-:Y:S01]  /*0cb0*/  NOP ;  /* 0x0000000000007918 */ /* 0x010fe20000000000 */
.L_x_14:
[----:B------:R-:W4:Y:S01]  /*0cc0*/  SHFL.IDX PT, R0, R142, RZ, 0x1f ;  /* 0x00001fff8e007589 */ /* 0x000f2200000e0000 */
[----:B------:R-:W-:Y:S01]  /*0cd0*/  ISETP.NE.OR P0, PT, RZ, UR11, !P0 ;  /* 0x0000000bff007c0c */ /* 0x000fe2000c705670 */
[----:B------:R-:W-:Y:S01]  /*0ce0*/  NOP ;  /* 0x0000000000007918 */ /* 0x000fe20000000000 */
[----:B----4-:R-:W-:-:S13]  /*0cf0*/  ISETP.NE.AND P1, PT, R0, 0x3, PT ;  /* 0x000000030000780c */ /* 0x010fda0003f25270 */
[----:B------:R-:W-:Y:S05]  /*0d00*/  @P1 BRA `(.L_x_15) ;  /* 0x0000000000341947 */ /* 0x000fea0003800000 */
[----:B--23--:R-:W-:Y:S01]  /*0d10*/  UMOV UR5, 0x400 ;  /* 0x0000040000057882 */ /* 0x00cfe20000000000 */
[----:B------:R-:W-:Y:S01]  /*0d20*/  UMOV UR4, 0x20 ;  /* 0x0000002000047882 */ /* 0x000fe20000000000 */
[----:B------:R-:W-:Y:S02]  /*0d30*/  ULEA UR5, UR54, UR5, 0x18 ;  /* 0x0000000536057291 */ /* 0x000fe4000f8ec0ff */
[----:B------:R-:W-:-:S04]  /*0d40*/  UIADD3 UR6, UPT, UPT, -UR4, 0x100000, URZ ;  /* 0x0010000004067890 */ /* 0x000fc8000fffe1ff */
[----:B------:R-:W-:Y:S02]  /*0d50*/  USHF.L.U32 UR7, UR6, 0xb, URZ ;  /* 0x0000000b06077899 */ /* 0x000fe400080006ff */
[----:B------:R-:W-:Y:S01]  /*0d60*/  USHF.L.U32 UR6, UR6, 0x1, URZ ;  /* 0x0000000106067899 */ /* 0x000fe200080006ff */
[----:B------:R-:W-:Y:S01]  /*0d70*/  ELECT P1, URZ, PT ;  /* 0x0000000000ff782f */ /* 0x000fe20003820000 */
[----:B------:R-:W2:Y:S10]  /*0d80*/  FENCE.VIEW.ASYNC.S ;  /* 0x00000000000073c6 */ /* 0x000eb40000000000 */
[----:B--2---:R4:W2:Y:S01]  /*0d90*/  SYNCS.EXCH.64 URZ, [UR5+0x120], UR6 ;  /* 0x0001200605ff75b2 */ /* 0x0048a20008000100 */
[----:B------:R4:W3:Y:S01]  /*0da0*/  SYNCS.EXCH.64 URZ, [UR5+0x130], UR6 ;  /* 0x0001300605ff75b2 */ /* 0x0008e20008000100 */
[----:B------:R4:W1:Y:S01]  /*0db0*/  SYNCS.EXCH.64 URZ, [UR5+0x128], UR6 ;  /* 0x0001280605ff75b2 */ /* 0x0008620008000100 */
[----:B------:R4:W1:Y:S02]  /*0dc0*/  SYNCS.EXCH.64 URZ, [UR5+0x138], UR6 ;  /* 0x0001380605ff75b2 */ /* 0x0008640008000100 */
[----:B----4-:R-:W-:Y:S01]  /*0dd0*/  NOP ;  /* 0x0000000000007918 */ /* 0x010fe20000000000 */
.L_x_15:
[----:B------:R-:W4:Y:S01]  /*0de0*/  LDCU UR12, c[0x0][0x36c] ;  /* 0x00006d80ff0c77ac */ /* 0x000f220008000800 */
[----:B------:R-:W-:Y:S01]  /*0df0*/  LOP3.LUT R0, R131, 0x1f, RZ, 0xc0, !PT ;  /* 0x0000001f83007812 */ /* 0x000fe200078ec0ff */
[----:B------:R-:W-:Y:S01]  /*0e00*/  NOP ;  /* 0x0000000000007918 */ /* 0x000fe20000000000 */
[----:B------:R-:W-:Y:S01]  /*0e10*/  VOTEU.ALL UP0, P0 ;  /* 0x0000000000ff7886 */ /* 0x000fe20000000000 */
[----:B--23--:R-:W-:Y:S01]  /*0e20*/  UMOV UR6, 0x20 ;  /* 0x0000002000067882 */ /* 0x00cfe20000000000 */
[----:B------:R-:W-:-:S03]  /*0e30*/  UISETP.NE.AND UP4, UPT, UR11, URZ, UPT ;  /* 0x000000ff0b00728c */ /* 0x000fc6000bf85270 */
[----:B------:R-:W-:Y:S01]  /*0e40*/  @!UP0 UMOV UR4, 0x400 ;  /* 0x0000040000048882 */ /* 0x000fe20000000000 */
[----:B------:R-:W-:-:S04]  /*0e50*/  @!UP0 UIADD3 UR6, UPT, UPT, -UR6, 0x100000, URZ ;  /* 0x0010000006068890 */ /* 0x000fc8000fffe1ff */
[----:B------:R-:W-:Y:S02]  /*0e60*/  @!UP0 USHF.L.U32 UR7, UR6, 0xb, URZ ;  /* 0x0000000b06078899 */ /* 0x000fe400080006ff */
[----:B------:R-:W-:Y:S02]  /*0e70*/  @!UP0 USHF.L.U32 UR6, UR6, 0x1, URZ ;  /* 0x0000000106068899 */ /* 0x000fe400080006ff */
[----:B------:R-:W-:Y:S01]  /*0e80*/  @!UP0 ULEA UR4, UR54, UR4, 0x18 ;  /* 0x0000000436048291 */ /* 0x000fe2000f8ec0ff */
[----:B------:R-:W-:Y:S01]  /*0e90*/  VOTEU.ALL UP0, P0 ;  /* 0x0000000000ff7886 */ /* 0x000fe20000000000 */
[----:B----4-:R-:W-:Y:S01]  /*0ea0*/  UISETP.EQ.U32.AND UP1, UPT, UR12, 0x1, UPT ;  /* 0x000000010c00788c */ /* 0x010fe2000bf22070 */
[----:B------:R-:W2:Y:S09]  /*0eb0*/  FENCE.VIEW.ASYNC.S ;  /* 0x00000000000073c6 */ /* 0x000eb20000000000 */
[----:B--2---:R2:W3:Y:S02]  /*0ec0*/  @!UP0 SYNCS.EXCH.64 URZ, [UR4+0x140], UR6 ;  /* 0x0001400604ff85b2 */ /* 0x0044e40008000100 */
[----:B--2---:R-:W-:Y:S01]  /*0ed0*/  UP2UR UR4, UPR, URZ, 0x2 ;  /* 0x00000002ff047883 */ /* 0x004fe20008000000 */
[----:B------:R-:W-:Y:S11]  /*0ee0*/  BRA.U !UP1, `(.L_x_16) ;  /* 0x0000000109087547 */ /* 0x000ff6000b800000 */
[----:B-1-3--:R-:W-:Y:S01]  /*0ef0*/  UCGABAR_ARV ;  /* 0x00000000000079c7 */ /* 0x00afe20008000000 */
[----:B------:R-:W-:Y:S05]  /*0f00*/  BRA `(.L_x_17) ;  /* 0x0000000000047947 */ /* 0x000fea0003800000 */
.L_x_16:
[----:B-1-3--:R-:W-:Y:S01]  /*0f10*/  NOP ;  /* 0x0000000000007918 */ /* 0x00afe20000000000 */
.L_x_17:
[----:B------:R-:W1:Y:S01]  /*0f20*/  S2UR UR10, SR_CTAID.X ;  /* 0x00000000000a79c3 */ /* 0x000e620000002500 */
[----:B------:R-:W-:-:S05]  /*0f30*/  CS2R.32 R3, SR_CgaSize ;  /* 0x0000000000037805 */ /* 0x000fca0000008a00 */
[----:B------:R-:W-:-:S05]  /*0f40*/  IMAD R3, R3, -0xa0, RZ ;  /* 0xffffff6003037824 */ /* 0x000fca00078e02ff */
[----:B------:R-:W-:-:S14]  /*0f50*/  R2UR UR5, R3 ;  /* 0x00000000030572ca */ /* 0x000fdc00000e0000 */
[----:B------:R-:W2:Y:S01]  /*0f60*/  LDCU UR5, c[0x0][UR5+0x2b0] ;  /* 0x00005600050577ac */ /* 0x000ea20008000800 */
[----:B------:R-:W-:-:S05]  /*0f70*/  CS2R.32 R3, SR_CgaSize ;  /* 0x0000000000037805 */ /* 0x000fca0000008a00 */
[----:B------:R-:W-:-:S05]  /*0f80*/  IMAD R3, R3, -0xa0, RZ ;  /* 0xffffff6003037824 */ /* 0x000fca00078e02ff */
[----:B------:R-:W-:-:S14]  /*0f90*/  R2UR UR4, R3 ;  /* 0x00000000030472ca */ /* 0x000fdc00000e0000 */
[----:B------:R-:W3:Y:S01]  /*0fa0*/  LDCU UR4, c[0x0][UR4+0x2b4] ;  /* 0x00005680040477ac */ /* 0x000ee20008000800 */
[----:B------:R-:W4:Y:S01]  /*0fb0*/  S2UR UR51, SR_CTAID.Y ;  /* 0x00000000003379c3 */ /* 0x000f220000002600 */
[----:B------:R-:W-:Y:S01]  /*0fc0*/  ULOP3.LUT UR6, UR54, 0xc, URZ, 0xc0, !UPT ;  /* 0x0000000c36067892 */ /* 0x000fe2000f8ec0ff */
[----:B------:R-:W-:-:S05]  /*0fd0*/  CS2R.32 R3, SR_CgaSize ;  /* 0x0000000000037805 */ /* 0x000fca0000008a00 */
[----:B------:R-:W-:-:S05]  /*0fe0*/  IMAD R3, R3, -0xa0, RZ ;  /* 0xffffff6003037824 */ /* 0x000fca00078e02ff */
[----:B------:R-:W-:-:S14]  /*0ff0*/  R2UR UR49, R3 ;  /* 0x00000000033172ca */ /* 0x000fdc00000e0000 */
[----:B------:R-:W3:Y:S01]  /*1000*/  LDCU UR49, c[0x0][UR49+0x2a0] ;  /* 0x00005400313177ac */ /* 0x000ee20008000800 */
[----:B------:R-:W-:-:S05]  /*1010*/  CS2R.32 R3, SR_CgaSize ;  /* 0x0000000000037805 */ /* 0x000fca0000008a00 */
[----:B------:R-:W-:-:S05]  /*1020*/  IMAD R3, R3, -0xa0, RZ ;  /* 0xffffff6003037824 */ /* 0x000fca00078e02ff */
[----:B------:R-:W-:-:S14]  /*1030*/  R2UR UR48, R3 ;  /* 0x00000000033072ca */ /* 0x000fdc00000e0000 */
[----:B------:R-:W3:Y:S01]  /*1040*/  LDCU UR48, c[0x0][UR48+0x2a4] ;  /* 0x00005480303077ac */ /* 0x000ee20008000800 */
[----:B------:R-:W3:Y:S01]  /*1050*/  S2UR UR36, SR_CTAID.Z ;  /* 0x00000000002479c3 */ /* 0x000ee20000002700 */
[----:B------:R-:W3:Y:S01]  /*1060*/  LDCU UR20, c[0x0][0xb24] ;  /* 0x00016480ff1477ac */ /* 0x000ee20008000800 */
[----:B------:R-:W-:Y:S01]  /*1070*/  ULOP3.LUT UR7, UR54, 0x3, URZ, 0xc0, !UPT ;  /* 0x0000000336077892 */ /* 0x000fe2000f8ec0ff */
[----:B-1----:R-:W-:Y:S01]  /*1080*/  I2FP.F32.U32 R3, UR10 ;  /* 0x0000000a00037c45 */ /* 0x002fe20008201000 */
[----:B------:R-:W-:Y:S02]  /*1090*/  ULOP3.LUT UR6, UR6, 0x1, UR54, 0xf8, !UPT ;  /* 0x0000000106067892 */ /* 0x000fe4000f8ef836 */
[----:B------:R-:W-:Y:S02]  /*10a0*/  UISETP.GT.U32.AND UP1, UPT, UR7, 0xffff, UPT ;  /* 0x0000ffff0700788c */ /* 0x000fe4000bf24070 */
[----:B--2---:R-:W-:Y:S01]  /*10b0*/  FMUL R3, R3, UR5 ;  /* 0x0000000503037c20 */ /* 0x004fe20008400000 */
[----:B------:R-:W-:Y:S01]  /*10c0*/  UISETP.GT.U32.AND UP0, UPT, UR6, 0xffff, UPT ;  /* 0x0000ffff0600788c */ /* 0x000fe2000bf04070 */
[----:B----4-:R-:W-:Y:S01]  /*10d0*/  I2FP.F32.U32 R2, UR51 ;  /* 0x0000003300027c45 */ /* 0x010fe20008201000 */
[----:B------:R-:W-:-:S03]  /*10e0*/  USEL UR7, UR7, 0xffff, !UP1 ;  /* 0x0000ffff07077887 */ /* 0x000fc6000c800000 */
[----:B------:R-:W1:Y:S01]  /*10f0*/  F2I.U32.TRUNC.NTZ R3, R3 ;  /* 0x0000000300037305 */ /* 0x000e62000020f000 */
[----:B------:R-:W-:Y:S01]  /*1100*/  USEL UR6, UR6, 0xffff, !UP0 ;  /* 0x0000ffff06067887 */ /* 0x000fe2000c000000 */
[----:B---3--:R-:W-:Y:S01]  /*1110*/  FMUL R2, R2, UR4 ;  /* 0x0000000402027c20 */ /* 0x008fe20008400000 */
[----:B------:R-:W-:Y:S02]  /*1120*/  USHF.L.U32 UR15, UR54, 0xa, URZ ;  /* 0x0000000a360f7899 */ /* 0x000fe400080006ff */
[----:B------:R-:W-:Y:S02]  /*1130*/  USHF.R.U32.HI UR31, URZ, 0x1, UR54 ;  /* 0x00000001ff1f7899 */ /* 0x000fe40008011636 */
[----:B------:R-:W-:Y:S01]  /*1140*/  USHF.R.U32.HI UR30, URZ, 0x2, UR54 ;  /* 0x00000002ff1e7899 */ /* 0x000fe20008011636 */
[----:B------:R-:W2:Y:S01]  /*1150*/  F2I.U32.TRUNC.NTZ R2, R2 ;  /* 0x0000000200027305 */ /* 0x000ea2000020f000 */
[----:B------:R-:W-:Y:S02]  /*1160*/  ULOP3.LUT UR7, UR7, 0xffff, URZ, 0xc0, !UPT ;  /* 0x0000ffff07077892 */ /* 0x000fe4000f8ec0ff */
[----:B------:R-:W-:Y:S01]  /*1170*/  ULOP3.LUT UR6, UR6, 0xffff, URZ, 0xc0, !UPT ;  /* 0x0000ffff06067892 */ /* 0x000fe2000f8ec0ff */
[----:B------:R-:W-:Y:S01]  /*1180*/  UMOV UR14, 0x1111 ;  /* 0x00001111000e7882 */ /* 0x000fe20000000000 */
[----:B------:R-:W-:Y:S01]  /*1190*/  UMOV UR13, 0x5 ;  /* 0x00000005000d7882 */ /* 0x000fe20000000000 */
[----:B-1----:R-:W-:Y:S01]  /*11a0*/  R2UR UR5, R3 ;  /* 0x00000000030572ca */ /* 0x002fe200000e0000 */
[----:B------:R-:W-:Y:S01]  /*11b0*/  ULOP3.LUT UR16, UR15, 0x3000, URZ, 0xc0, !UPT ;  /* 0x000030000f107892 */ /* 0x000fe2000f8ec0ff */
[----:B------:R-:W-:Y:S01]  /*11c0*/  PRMT R3, RZ, 0x7610, R3 ;  /* 0x00007610ff037816 */ /* 0x000fe20000000003 */
[----:B------:R-:W1:Y:S01]  /*11d0*/  LDCU UR37, c[0x0][0xb24] ;  /* 0x00016480ff2577ac */ /* 0x000e620008000800 */
[----:B------:R-:W3:Y:S01]  /*11e0*/  LDCU UR19, c[0x0][0xb30] ;  /* 0x00016600ff1377ac */ /* 0x000ee20008000800 */
[----:B--2---:R-:W-:-:S02]  /*11f0*/  R2UR UR4, R2 ;  /* 0x00000000020472ca */ /* 0x004fc400000e0000 */
[----:B------:R-:W-:Y:S01]  /*1200*/  PRMT R2, RZ, 0x7610, R2 ;  /* 0x00007610ff027816 */ /* 0x000fe20000000002 */
[----:B------:R-:W-:-:S05]  /*1210*/  UISETP.NE.AND UP5, UPT, UR11, 0x2, UPT ;  /* 0x000000020b00788c */ /* 0x000fca000bfa5270 */
[----:B------:R-:W-:Y:S02]  /*1220*/  UIADD3 UR5, UPT, UPT, -UR5, URZ, URZ ;  /* 0x000000ff05057290 */ /* 0x000fe4000fffe1ff */
[----:B------:R-:W-:Y:S02]  /*1230*/  ULOP3.LUT UR31, UR31, 0x1, URZ, 0xc0, !UPT ;  /* 0x000000011f1f7892 */ /* 0x000fe4000f8ec0ff */
[----:B------:R-:W-:Y:S02]  /*1240*/  ULOP3.LUT UR30, UR30, 0x3, URZ, 0xc0, !UPT ;  /* 0x000000031e1e7892 */ /* 0x000fe4000f8ec0ff */
[----:B------:R-:W-:Y:S02]  /*1250*/  ULOP3.LUT UR15, UR15, 0x800, URZ, 0xc0, !UPT ;  /* 0x000008000f0f7892 */ /* 0x000fe4000f8ec0ff */
[----:B------:R-:W-:Y:S02]  /*1260*/  UIADD3 UR4, UPT, UPT, -UR4, URZ, URZ ;  /* 0x000000ff04047290 */ /* 0x000fe4000fffe1ff */
[----:B------:R-:W-:Y:S01]  /*1270*/  UISETP.GE.AND UP6, UPT, UR20, 0x1, UPT ;  /* 0x000000011400788c */ /* 0x000fe2000bfc6270 */
[----:B------:R-:W-:Y:S01]  /*1280*/  UMOV UR50, UR10 ;  /* 0x0000000a00327c82 */ /* 0x000fe20008000000 */
[----:B------:R-:W-:-:S02]  /*1290*/  USHF.L.U32 UR14, UR14, UR7, URZ ;  /* 0x000000070e0e7299 */ /* 0x000fc400080006ff */
[----:B------:R-:W-:Y:S02]  /*12a0*/  USHF.L.U32 UR13, UR13, UR6, URZ ;  /* 0x000000060d0d7299 */ /* 0x000fe400080006ff */
[----:B------:R-:W-:Y:S02]  /*12b0*/  UIMAD UR49, UR49, UR5, UR10 ;  /* 0x00000005313172a4 */ /* 0x000fe4000f8e020a */
[----:B------:R-:W-:Y:S01]  /*12c0*/  UIMAD UR48, UR48, UR4, UR51 ;  /* 0x00000004303072a4 */ /* 0x000fe2000f8e0233 */
[----:B-1-3--:R-:W-:Y:S11]  /*12d0*/  BRA.U UP4, `(.L_x_18) ;  /* 0x0000000104ac7547 */ /* 0x00aff6000b800000 */
[----:B------:R-:W-:Y:S02]  /*12e0*/  UISETP.NE.AND UP0, UPT, UR48, URZ, UPT ;  /* 0x000000ff3000728c */ /* 0x000fe4000bf05270 */
[----:B------:R-:W-:Y:S02]  /*12f0*/  ULOP3.LUT UR8, UR49, 0x2, URZ, 0x3c, !UPT ;  /* 0x0000000231087892 */ /* 0x000fe4000f8e3cff */
[----:B------:R-:W-:Y:S02]  /*1300*/  UISETP.GT.U32.AND UP1, UPT, UR49, 0x1, UP0 ;  /* 0x000000013100788c */ /* 0x000fe40008724070 */
[----:B------:R-:W-:Y:S02]  /*1310*/  UISETP.NE.AND UP2, UPT, UR48, 0x1, UPT ;  /* 0x000000013000788c */ /* 0x000fe4000bf45270 */
[----:B------:R-:W-:Y:S02]  /*1320*/  UISETP.GT.U32.AND UP0, UPT, UR8, 0x1, UP0 ;  /* 0x000000010800788c */ /* 0x000fe40008704070 */
[----:B------:R-:W-:-:S02]  /*1330*/  USEL UR28, URZ, 0x1, UP1 ;  /* 0x00000001ff1c7887 */ /* 0x000fc40008800000 */
[----:B------:R-:W-:Y:S02]  /*1340*/  USEL UR23, URZ, 0x2, UP1 ;  /* 0x00000002ff177887 */ /* 0x000fe40008800000 */
[----:B------:R-:W-:Y:S02]  /*1350*/  UISETP.GT.U32.AND UP1, UPT, UR49, 0x1, UP2 ;  /* 0x000000013100788c */ /* 0x000fe40009724070 */
[----:B------:R-:W-:Y:S02]  /*1360*/  USEL UR7, URZ, 0x4, UP0 ;  /* 0x00000004ff077887 */ /* 0x000fe40008000000 */
[----:B------:R-:W-:Y:S02]  /*1370*/  USEL UR5, URZ, 0x8, UP0 ;  /* 0x00000008ff057887 */ /* 0x000fe40008000000 */
[----:B------:R-:W-:Y:S02]  /*1380*/  UISETP.GT.U32.AND UP0, UPT, UR8, 0x1, UP2 ;  /* 0x000000010800788c */ /* 0x000fe40009704070 */
[----:B------:R-:W-:-:S02]  /*1390*/  USEL UR27, URZ, 0x10, UP1 ;  /* 0x00000010ff1b7887 */ /* 0x000fc40008800000 */
[----:B------:R-:W-:Y:S02]  /*13a0*/  USEL UR22, URZ, 0x20, UP1 ;  /* 0x00000020ff167887 */ /* 0x000fe40008800000 */
[----:B------:R-:W-:Y:S02]  /*13b0*/  UISETP.NE.AND UP1, UPT, UR48, 0x2, UPT ;  /* 0x000000023000788c */ /* 0x000fe4000bf25270 */
[----:B------:R-:W-:Y:S02]  /*13c0*/  USEL UR6, URZ, 0x40, UP0 ;  /* 0x00000040ff067887 */ /* 0x000fe40008000000 */
[----:B------:R-:W-:Y:S02]  /*13d0*/  USEL UR4, URZ, 0x80, UP0 ;  /* 0x00000080ff047887 */ /* 0x000fe40008000000 */
[----:B------:R-:W-:Y:S02]  /*13e0*/  UISETP.GT.U32.AND UP0, UPT, UR49, 0x1, UP1 ;  /* 0x000000013100788c */ /* 0x000fe40008f04070 */
[----:B------:R-:W-:-:S02]  /*13f0*/  UISETP.NE.AND UP2, UPT, UR48, 0x3, UPT ;  /* 0x000000033000788c */ /* 0x000fc4000bf45270 */
[----:B------:R-:W-:Y:S02]  /*1400*/  USEL UR25, URZ, 0x100, UP0 ;  /* 0x00000100ff197887 */ /* 0x000fe40008000000 */
[----:B------:R-:W-:Y:S02]  /*1410*/  USEL UR21, URZ, 0x200, UP0 ;  /* 0x00000200ff157887 */ /* 0x000fe40008000000 */
[----:B------:R-:W-:Y:S02]  /*1420*/  UISETP.GT.U32.AND UP0, UPT, UR49, 0x1, UP2 ;  /* 0x000000013100788c */ /* 0x000fe40009704070 */
[----:B------:R-:W-:Y:S02]  /*1430*/  UIADD3 UR25, UPT, UPT, UR25, UR27, UR28 ;  /* 0x0000001b19197290 */ /* 0x000fe4000fffe01c */
[----:B------:R-:W-:Y:S02]  /*1440*/  USEL UR24, URZ, 0x1000, UP0 ;  /* 0x00001000ff187887 */ /* 0x000fe40008000000 */
[----:B------:R-:W-:-:S02]  /*1450*/  USEL UR9, URZ, 0x2000, UP0 ;  /* 0x00002000ff097887 */ /* 0x000fc40008000000 */
[----:B------:R-:W-:Y:S02]  /*1460*/  UIADD3 UR23, UPT, UPT, UR23, UR24, UR25 ;  /* 0x0000001817177290 */ /* 0x000fe4000fffe019 */
[----:B------:R-:W-:Y:S02]  /*1470*/  UISETP.GT.U32.AND UP1, UPT, UR8, 0x1, UP1 ;  /* 0x000000010800788c */ /* 0x000fe40008f24070 */
[----:B------:R-:W-:Y:S02]  /*1480*/  UIADD3 UR21, UPT, UPT, UR21, UR22, UR23 ;  /* 0x0000001615157290 */ /* 0x000fe4000fffe017 */
[----:B------:R-:W-:Y:S02]  /*1490*/  UISETP.GT.U32.AND UP0, UPT, UR8, 0x1, UP2 ;  /* 0x000000010800788c */ /* 0x000fe40009704070 */
[----:B------:R-:W-:Y:S02]  /*14a0*/  USEL UR8, URZ, 0x400, UP1 ;  /* 0x00000400ff087887 */ /* 0x000fe40008800000 */
[----:B------:R-:W-:-:S02]  /*14b0*/  UIADD3 UR9, UPT, UPT, UR7, UR9, UR21 ;  /* 0x0000000907097290 */ /* 0x000fc4000fffe015 */
[----:B------:R-:W-:Y:S02]  /*14c0*/  USEL UR7, URZ, 0x4000, UP0 ;  /* 0x00004000ff077887 */ /* 0x000fe40008000000 */
[----:B------:R-:W-:Y:S02]  /*14d0*/  UIADD3 UR9, UPT, UPT, UR8, UR6, UR9 ;  /* 0x0000000608097290 */ /* 0x000fe4000fffe009 */
[----:B------:R-:W-:Y:S02]  /*14e0*/  ULOP3.LUT UR6, UR49, 0xfffffffe, URZ, 0xc0, !UPT ;  /* 0xfffffffe31067892 */ /* 0x000fe4000f8ec0ff */
[----:B------:R-:W-:Y:S02]  /*14f0*/  USEL UR8, URZ, 0x800, UP1 ;  /* 0x00000800ff087887 */ /* 0x000fe40008800000 */
[----:B------:R-:W-:Y:S02]  /*1500*/  UIADD3 UR5, UPT, UPT, UR5, UR7, UR9 ;  /* 0x0000000705057290 */ /* 0x000fe4000fffe009 */
[----:B------:R-:W-:-:S02]  /*1510*/  ULEA UR6, UR48, UR6, 0x2 ;  /* 0x0000000630067291 */ /* 0x000fc4000f8e10ff */
[----:B------:R-:W-:Y:S02]  /*1520*/  USEL UR7, URZ, 0x8000, UP0 ;  /* 0x00008000ff077887 */ /* 0x000fe40008000000 */
[----:B------:R-:W-:-:S03]  /*1530*/  UIADD3 UR5, UPT, UPT, UR8, UR4, UR5 ;  /* 0x0000000408057290 */ /* 0x000fc6000fffe005 */
[----:B------:R-:W-:Y:S01]  /*1540*/  UMOV UR4, 0x3 ;  /* 0x0000000300047882 */ /* 0x000fe20000000000 */
[----:B------:R-:W-:Y:S02]  /*1550*/  UIADD3 UR5, UPT, UPT, UR5, UR7, URZ ;  /* 0x0000000705057290 */ /* 0x000fe4000fffe0ff */
[----:B------:R-:W-:-:S04]  /*1560*/  USHF.L.U32 UR4, UR4, UR6, URZ ;  /* 0x0000000604047299 */ /* 0x000fc800080006ff */
[----:B------:R-:W-:Y:S02]  /*1570*/  MOV R3, UR5 ;  /* 0x0000000500037c02 */ /* 0x000fe40008000f00 */
[----:B------:R-:W-:Y:S02]  /*1580*/  MOV R2, UR4 ;  /* 0x0000000400027c02 */ /* 0x000fe40008000f00 */
.L_x_18:
[----:B------:R-:W-:Y:S05]  /*1590*/  BRA.U !UP6, `(.L_x_19) ;  /* 0x000000010eb87547 */ /* 0x000fea000b800000 */
[----:B------:R-:W1:Y:S01]  /*15a0*/  LDCU.128 UR4, c[0x0][0xb10] ;  /* 0x00016200ff0477ac */ /* 0x000e620008000c00 */
[----:B------:R-:W2:Y:S01]  /*15b0*/  LDCU UR23, c[0x0][0x370] ;  /* 0x00006e00ff1777ac */ /* 0x000ea20008000800 */
[----:B------:R-:W3:Y:S01]  /*15c0*/  LDCU UR22, c[0x0][0x374] ;  /* 0x00006e80ff1677ac */ /* 0x000ee20008000800 */
[----:B------:R-:W4:Y:S01]  /*15d0*/  LDCU UR50, c[0x0][0xb0c] ;  /* 0x00016180ff3277ac */ /* 0x000f220008000800 */
[----:B------:R-:W2:Y:S01]  /*15e0*/  LDCU UR21, c[0x0][0xb20] ;  /* 0x00016400ff1577ac */ /* 0x000ea20008000800 */
[----:B------:R-:W2:Y:S01]  /*15f0*/  LDCU.64 UR8, c[0x0][0xb28] ;  /* 0x00016500ff0877ac */ /* 0x000ea20008000a00 */
[----:B-1----:R-:W-:Y:S02]  /*1600*/  UISETP.NE.AND UP0, UPT, UR6, 0x1, UPT ;  /* 0x000000010600788c */ /* 0x002fe4000bf05270 */
[----:B---3--:R-:W-:Y:S02]  /*1610*/  UIMAD.WIDE.U32 UR28, UR22, UR7, URZ ;  /* 0x00000007161c72a5 */ /* 0x008fe4000f8e00ff */
[----:B------:R-:W-:-:S02]  /*1620*/  UISETP.NE.AND UP2, UPT, UR20, 0x1, UPT ;  /* 0x000000011400788c */ /* 0x000fc4000bf45270 */
[----:B----4-:R-:W-:Y:S02]  /*1630*/  UISETP.NE.AND UP1, UPT, UR50, 0x1, UPT ;  /* 0x000000013200788c */ /* 0x010fe4000bf25270 */
[----:B------:R-:W-:Y:S02]  /*1640*/  UIMAD.WIDE.U32 UR32, UR51, UR7, URZ ;  /* 0x00000007332072a5 */ /* 0x000fe4000f8e00ff */
[----:B--2---:R-:W-:Y:S01]  /*1650*/  UIMAD.WIDE.U32 UR24, UR23, UR4, URZ ;  /* 0x00000004171872a5 */ /* 0x004fe2000f8e00ff */
[----:B------:R-:W-:Y:S01]  /*1660*/  UMOV UR7, UR29 ;  /* 0x0000001d00077c82 */ /* 0x000fe20008000000 */
[----:B------:R-:W-:Y:S02]  /*1670*/  UIMAD.WIDE.U32 UR28, UR10, UR4, URZ ;  /* 0x000000040a1c72a5 */ /* 0x000fe4000f8e00ff */
[----:B------:R-:W-:-:S03]  /*1680*/  @UP0 USHF.R.U32.HI UR22, URZ, UR21, UR7 ;  /* 0x00000015ff160299 */ /* 0x000fc60008011607 */
[----:B------:R-:W-:Y:S02]  /*1690*/  @UP1 USHF.R.U32.HI UR23, URZ, UR5, UR25 ;  /* 0x00000005ff171299 */ /* 0x000fe40008011619 */
[----:B------:R-:W-:Y:S02]  /*16a0*/  UIMAD.WIDE.U32 UR24, UR22, UR8, URZ ;  /* 0x00000008161872a5 */ /* 0x000fe4000f8e00ff */
[----:B------:R-:W-:Y:S02]  /*16b0*/  USHF.R.U32.HI UR33, URZ, UR21, UR33 ;  /* 0x00000015ff217299 */ /* 0x000fe40008011621 */
[----:B------:R-:W-:Y:S02]  /*16c0*/  UIMAD.WIDE.U32 UR34, UR23, UR8, URZ ;  /* 0x00000008172272a5 */ /* 0x000fe4000f8e00ff */
[----:B------:R-:W-:Y:S02]  /*16d0*/  @UP2 USHF.R.U32.HI UR22, URZ, UR9, UR25 ;  /* 0x00000009ff162299 */ /* 0x000fe40008011619 */
[----:B------:R-:W-:-:S02]  /*16e0*/  USHF.R.U32.HI UR29, URZ, UR5, UR29 ;  /* 0x00000005ff1d7299 */ /* 0x000fc4000801161d */
[----:B------:R-:W-:Y:S02]  /*16f0*/  USEL UR33, UR51, UR33, !UP0 ;  /* 0x0000002133217287 */ /* 0x000fe4000c000000 */
[----:B------:R-:W-:Y:S02]  /*1700*/  @UP2 USHF.R.U32.HI UR23, URZ, UR9, UR35 ;  /* 0x00000009ff172299 */ /* 0x000fe40008011623 */
[----:B------:R-:W-:Y:S02]  /*1710*/  UIMAD UR22, UR22, UR20, URZ ;  /* 0x00000014161672a4 */ /* 0x000fe4000f8e02ff */
[----:B------:R-:W-:Y:S02]  /*1720*/  USEL UR29, UR10, UR29, !UP1 ;  /* 0x0000001d0a1d7287 */ /* 0x000fe4000c800000 */
[----:B------:R-:W-:Y:S02]  /*1730*/  UIMAD UR4, UR23, UR20, URZ ;  /* 0x00000014170472a4 */ /* 0x000fe4000f8e02ff */
[----:B------:R-:W-:-:S02]  /*1740*/  UISETP.GE.AND UP0, UPT, UR33, UR22, UPT ;  /* 0x000000162100728c */ /* 0x000fc4000bf06270 */
[----:B------:R-:W-:Y:S02]  /*1750*/  UIMAD.WIDE.U32 UR34, UR33, UR8, URZ ;  /* 0x00000008212272a5 */ /* 0x000fe4000f8e00ff */
[----:B------:R-:W-:Y:S02]  /*1760*/  UISETP.GE.OR UP0, UPT, UR29, UR4, UP0 ;  /* 0x000000041d00728c */ /* 0x000fe40008706670 */
[----:B------:R-:W-:Y:S02]  /*1770*/  USHF.R.U32.HI UR4, URZ, UR9, UR35 ;  /* 0x00000009ff047299 */ /* 0x000fe40008011623 */
[----:B------:R-:W-:Y:S02]  /*1780*/  UIMAD.WIDE.U32 UR24, UR29, UR8, URZ ;  /* 0x000000081d1872a5 */ /* 0x000fe4000f8e00ff */
[----:B------:R-:W-:Y:S02]  /*1790*/  USEL UR4, UR33, UR4, !UP2 ;  /* 0x0000000421047287 */ /* 0x000fe4000d000000 */
[----:B------:R-:W-:-:S02]  /*17a0*/  UIADD3 UR5, UPT, UPT, -UR33, URZ, URZ ;  /* 0x000000ff21057290 */ /* 0x000fc4000fffe1ff */
[----:B------:R-:W-:Y:S02]  /*17b0*/  UIADD3 UR8, UPT, UPT, -UR4, URZ, URZ ;  /* 0x000000ff04087290 */ /* 0x000fe4000fffe1ff */
[----:B------:R-:W-:Y:S02]  /*17c0*/  @!UP0 USHF.R.U32.HI UR9, URZ, UR9, UR25 ;  /* 0x00000009ff098299 */ /* 0x000fe40008011619 */
[----:B------:R-:W-:Y:S02]  /*17d0*/  UIMAD UR8, UR20, UR8, UR33 ;  /* 0x00000008140872a4 */ /* 0x000fe4000f8e0221 */
[----:B------:R-:W-:Y:S02]  /*17e0*/  @!UP0 USEL UR9, UR29, UR9, !UP2 ;  /* 0x000000091d098287 */ /* 0x000fe4000d000000 */
[----:B------:R-:W-:Y:S02]  /*17f0*/  UIADD3 UR7, UPT, UPT, -UR29, URZ, URZ ;  /* 0x000000ff1d077290 */ /* 0x000fe4000fffe1ff */
[----:B------:R-:W-:-:S02]  /*1800*/  @!UP0 UIMAD UR8, UR8, UR23, UR9 ;  /* 0x00000017080882a4 */ /* 0x000fc4000f8e0209 */
[----:B------:R-:W-:Y:S02]  /*1810*/  @!UP0 UIADD3 UR4, UPT, UPT, UR4, -UR9, URZ ;  /* 0x8000000904048290 */ /* 0x000fe4000fffe0ff */
[----:B------:R-:W-:Y:S02]  /*1820*/  UIMAD UR5, UR6, UR5, UR51 ;  /* 0x00000005060572a4 */ /* 0x000fe4000f8e0233 */
[----:B------:R-:W-:Y:S02]  /*1830*/  @!UP0 UIMAD UR33, UR4, UR20, UR29 ;  /* 0x00000014042182a4 */ /* 0x000fe4000f8e021d */
[----:B------:R-:W-:Y:S01]  /*1840*/  UIMAD UR7, UR50, UR7, UR10 ;  /* 0x00000007320772a4 */ /* 0x000fe2000f8e020a */
[----:B------:R-:W-:Y:S01]  /*1850*/  @!UP0 UMOV UR29, UR8 ;  /* 0x00000008001d8c82 */ /* 0x000fe20008000000 */
[----:B------:R-:W-:Y:S02]  /*1860*/  UIMAD UR51, UR33, UR6, UR5 ;  /* 0x00000006213372a4 */ /* 0x000fe4000f8e0205 */
[----:B------:R-:W-:-:S12]  /*1870*/  UIMAD UR50, UR29, UR50, UR7 ;  /* 0x000000321d3272a4 */ /* 0x000fd8000f8e0207 */
.L_x_19:
[----:B------:R-:W-:-:S09]  /*1880*/  UISETP.NE.AND UP0, UPT, UR19, 0x1, UPT ;  /* 0x000000011300788c */ /* 0x000fd2000bf05270 */
[----:B------:R-:W-:Y:S05]  /*1890*/  BRA.U UP0, `(.L_x_20) ;  /* 0x0000000100407547 */ /* 0x000fea000b800000 */
[----:B------:R-:W1:Y:S01]  /*18a0*/  LDCU.128 UR4, c[0x0][0xb10] ;  /* 0x00016200ff0477ac */ /* 0x000e620008000c00 */
[----:B------:R-:W2:Y:S01]  /*18b0*/  LDCU UR9, c[0x0][0xb0c] ;  /* 0x00016180ff0977ac */ /* 0x000ea20008000800 */
[----:B------:R-:W3:Y:S01]  /*18c0*/  LDCU UR8, c[0x0][0xb20] ;  /* 0x00016400ff0877ac */ /* 0x000ee20008000800 */
[----:B-1----:R-:W-:Y:S02]  /*18d0*/  UIMAD.WIDE.U32 UR22, UR50, UR4, URZ ;  /* 0x00000004321672a5 */ /* 0x002fe4000f8e00ff */
[----:B------:R-:W-:Y:S02]  /*18e0*/  UIMAD.WIDE.U32 UR20, UR51, UR7, URZ ;  /* 0x00000007331472a5 */ /* 0x000fe4000f8e00ff */
[----:B--2---:R-:W-:Y:S02]  /*18f0*/  UISETP.NE.AND UP1, UPT, UR9, 0x1, UPT ;  /* 0x000000010900788c */ /* 0x004fe4000bf25270 */
[----:B------:R-:W-:Y:S01]  /*1900*/  UISETP.NE.AND UP0, UPT, UR6, 0x1, UPT ;  /* 0x000000010600788c */ /* 0x000fe2000bf05270 */
[----:B------:R-:W-:Y:S01]  /*1910*/  UMOV UR7, UR23 ;  /* 0x0000001700077c82 */ /* 0x000fe20008000000 */
[----:B---3--:R-:W-:-:S02]  /*1920*/  USHF.R.U32.HI UR8, URZ, UR8, UR21 ;  /* 0x00000008ff087299 */ /* 0x008fc40008011615 */
[----:B------:R-:W-:Y:S02]  /*1930*/  USHF.R.U32.HI UR5, URZ, UR5, UR7 ;  /* 0x00000005ff057299 */ /* 0x000fe40008011607 */
[----:B------:R-:W-:Y:S02]  /*1940*/  USEL UR8, UR51, UR8, !UP0 ;  /* 0x0000000833087287 */ /* 0x000fe4000c000000 */
[----:B------:R-:W-:-:S04]  /*1950*/  USEL UR5, UR50, UR5, !UP1 ;  /* 0x0000000532057287 */ /* 0x000fc8000c800000 */
[----:B------:R-:W-:Y:S02]  /*1960*/  UIADD3 UR4, UPT, UPT, -UR8, UR5, URZ ;  /* 0x0000000508047290 */ /* 0x000fe4000fffe1ff */
[----:B------:R-:W-:Y:S02]  /*1970*/  UIADD3 UR5, UPT, UPT, UR8, -UR5, URZ ;  /* 0x8000000508057290 */ /* 0x000fe4000fffe0ff */
[----:B------:R-:W-:Y:S02]  /*1980*/  UIMAD UR51, UR4, UR6, UR51 ;  /* 0x00000006043372a4 */ /* 0x000fe4000f8e0233 */
[----:B------:R-:W-:-:S12]  /*1990*/  UIMAD UR50, UR5, UR9, UR50 ;  /* 0x00000009053272a4 */ /* 0x000fd8000f8e0232 */
.L_x_20:
[----:B------:R-:W-:-:S09]  /*19a0*/  UISETP.EQ.U32.AND UP0, UPT, UR12, 0x1, UPT ;  /* 0x000000010c00788c */ /* 0x000fd2000bf02070 */
[----:B------:R-:W-:Y:S05]  /*19b0*/  BRA.U !UP0, `(.L_x_21) ;  /* 0x00000001080c7547 */ /* 0x000fea000b800000 */
[----:B------:R-:W-:Y:S01]  /*19c0*/  UCGABAR_WAIT ;  /* 0x0000000000007dc7 */ /* 0x000fe20008000000 */
[----:B------:R-:W-:Y:S01]  /*19d0*/  CCTL.IVALL ;  /* 0x00000000ff00798f */ /* 0x000fe20002000000 */
[----:B------:R-:W-:Y:S05]  /*19e0*/  BRA `(.L_x_22) ;  /* 0x0000000000047947 */ /* 0x000fea0003800000 */
.L_x_21:
[----:B------:R-:W-:Y:S06]  /*19f0*/  BAR.SYNC.DEFER_BLOCKING 0x0 ;  /* 0x0000000000007b1d */ /* 0x000fec0000010000 */
.L_x_22:
[----:B------:R-:W-:Y:S05]  /*1a00*/  BRA.U UP5, `(.L_x_23) ;  /* 0x0000001505947547 */ /* 0x000fea000b800000 */
[----:B------:R-:W1:Y:S01]  /*1a10*/  LDCU UR6, c[0x0][0x38c] ;  /* 0x00007180ff0677ac */ /* 0x000e620008000800 */
[----:B------:R-:W-:Y:S01]  /*1a20*/  PLOP3.LUT P1, PT, PT, PT, UP3, 0x80, 0x8 ;  /* 0x000000000008781c */ /* 0x000fe20003f2f038 */
[----:B------:R-:W-:Y:S01]  /*1a30*/  IMAD.MOV.U32 R12, RZ, RZ, 0x1 ;  /* 0x00000001ff0c7424 */ /* 0x000fe200078e00ff */
[----:B------:R-:W-:Y:S01]  /*1a40*/  ISETP.NE.AND P2, PT, R0, RZ, P3 ;  /* 0x000000ff0000720c */ /* 0x000fe20001f45270 */
[----:B------:R-:W-:Y:S01]  /*1a50*/  USHF.L.U32 UR5, UR10, 0x5, URZ ;  /* 0x000000050a057899 */ /* 0x000fe200080006ff */
[----:B------:R-:W-:Y:S01]  /*1a60*/  PLOP3.LUT P1, PT, P1, PT, PT, 0x8, 0x80 ;  /* 0x000000000080781c */ /* 0x000fe20000f2e170 */
[----:B------:R-:W-:Y:S01]  /*1a70*/  USHF.L.U32 UR4, UR10, 0x7, URZ ;  /* 0x000000070a047899 */ /* 0x000fe200080006ff */
[----:B------:R-:W-:Y:S01]  /*1a80*/  CS2R R10, SRZ ;  /* 0x00000000000a7805 */ /* 0x000fe2000001ff00 */
[----:B------:R-:W-:Y:S01]  /*1a90*/  UMOV UR17, 0x400 ;  /* 0x0000040000117882 */ /* 0x000fe20000000000 */
[----:B------:R-:W-:Y:S01]  /*1aa0*/  UISETP.NE.AND UP1, UPT, UR11, URZ, UPT ;  /* 0x000000ff0b00728c */ /* 0x000fe2000bf25270 */
[----:B------:R-:W-:Y:S01]  /*1ab0*/  IMAD.MOV.U32 R9, RZ, RZ, RZ ;  /* 0x000000ffff097224 */ /* 0x000fe200078e00ff */
[----:B------:R-:W-:Y:S01]  /*1ac0*/  ULEA UR17, UR54, UR17, 0x18 ;  /* 0x0000001136117291 */ /* 0x000fe2000f8ec0ff */
[----:B------:R-:W-:Y:S01]  /*1ad0*/  IMAD.MOV.U32 R8, RZ, RZ, 0x1 ;  /* 0x00000001ff087424 */ /* 0x000fe200078e00ff */
[----:B------:R-:W-:-:S02]  /*1ae0*/  ULOP3.LUT UR5, UR5, 0x20, URZ, 0xc0, !UPT ;  /* 0x0000002005057892 */ /* 0x000fc4000f8ec0ff */
[----:B------:R-:W-:Y:S01]  /*1af0*/  ULOP3.LUT UR4, UR4, 0x80, URZ, 0xc0, !UPT ;  /* 0x0000008004047892 */ /* 0x000fe2000f8ec0ff */
[----:B------:R-:W2:Y:S01]  /*1b00*/  LDCU UR19, c[0x0][0x370] ;  /* 0x00006e00ff1377ac */ /* 0x000ea20008000800 */
[----:B-1----:R-:W-:Y:S02]  /*1b10*/  UIADD3 UR7, UPT, UPT, UR6, 0x7f, URZ ;  /* 0x0000007f06077890 */ /* 0x002fe4000fffe0ff */
[----:B------:R-:W-:Y:S02]  /*1b20*/  UIADD3 UR20, UPT, UPT, UR6, 0xfe, URZ ;  /* 0x000000fe06147890 */ /* 0x000fe4000fffe0ff */
[----:B------:R-:W-:Y:S02]  /*1b30*/  USHF.R.S32.HI UR21, URZ, 0x1f, UR7 ;  /* 0x0000001fff157899 */ /* 0x000fe40008011407 */
[----:B------:R-:W-:Y:S02]  /*1b40*/  UIADD3 UR6, UPT, UPT, UR6, -0x1, URZ ;  /* 0xffffffff06067890 */ /* 0x000fe4000fffe0ff */
[----:B------:R-:W-:-:S02]  /*1b50*/  ULEA.HI UR21, UR21, UR7, URZ, 0x7 ;  /* 0x0000000715157291 */ /* 0x000fc4000f8f38ff */
[----:B------:R-:W-:Y:S02]  /*1b60*/  UISETP.GE.U32.AND UP2, UPT, UR6, -0xff, UPT ;  /* 0xffffff010600788c */ /* 0x000fe4000bf46070 */
[----:B------:R-:W-:Y:S01]  /*1b70*/  USHF.R.S32.HI UR21, URZ, 0x7, UR21 ;  /* 0x00000007ff157899 */ /* 0x000fe20008011415 */
[----:B------:R-:W1:Y:S03]  /*1b80*/  LDCU.64 UR22, c[0x0][0x348] ;  /* 0x00006900ff1677ac */ /* 0x000e660008000a00 */
[----:B------:R-:W-:Y:S01]  /*1b90*/  UISETP.LT.U32.AND UP0, UPT, UR21, 0xa, UPT ;  /* 0x0000000a1500788c */ /* 0x000fe2000bf01070 */
[----:B------:R-:W3:Y:S03]  /*1ba0*/  LDCU UR18, c[0x0][0x374] ;  /* 0x00006e80ff1277ac */ /* 0x000ee60008000800 */
[----:B------:R-:W-:-:S02]  /*1bb0*/  USEL UR41, UR21, 0xa, UP0 ;  /* 0x0000000a15297887 */ /* 0x000fc40008000000 */
[----:B------:R-:W-:Y:S02]  /*1bc0*/  USEL UR26, UR26, 0x2, UP1 ;  /* 0x000000021a1a7887 */ /* 0x000fe40008800000 */
[----:B------:R-:W-:Y:S02]  /*1bd0*/  UIADD3 UR25, UPT, UPT, UR41, -0x1, URZ ;  /* 0xffffffff29197890 */ /* 0x000fe4000fffe0ff */
[----:B------:R-:W-:Y:S02]  /*1be0*/  @UP2 UIADD3 UR25, UPT, UPT, UR41, URZ, URZ ;  /* 0x000000ff29192290 */ /* 0x000fe4000fffe0ff */
[----:B------:R-:W-:Y:S02]  /*1bf0*/  UIADD3 UR40, UPT, UPT, UR17, 0x4400, UR16 ;  /* 0x0000440011287890 */ /* 0x000fe4000fffe010 */
[----:B------:R-:W-:Y:S02]  /*1c00*/  UIADD3 UR24, UPT, UPT, UR25, 0x1, URZ ;  /* 0x0000000119187890 */ /* 0x000fe4000fffe0ff */
[----:B------:R-:W-:-:S02]  /*1c10*/  UIADD3 UR39, UPT, UPT, UR17, 0x2c400, UR15 ;  /* 0x0002c40011277890 */ /* 0x000fc4000fffe00f */
[----:B------:R-:W-:Y:S02]  /*1c20*/  ULEA UR31, UR31, UR5, 0x4 ;  /* 0x000000051f1f7291 */ /* 0x000fe4000f8e20ff */
[----:B------:R-:W-:Y:S02]  /*1c30*/  ULEA UR30, UR30, UR4, 0x5 ;  /* 0x000000041e1e7291 */ /* 0x000fe4000f8e28ff */
[----:B------:R-:W-:Y:S02]  /*1c40*/  UIADD3 UR38, UPT, UPT, UR21, -UR41, URZ ;  /* 0x8000002915267290 */ /* 0x000fe4000fffe0ff */
[----:B------:R-:W-:Y:S01]  /*1c50*/  UIADD3 UR25, UPT, UPT, -UR25, URZ, URZ ;  /* 0x000000ff19197290 */ /* 0x000fe2000fffe1ff */
[----:B-123--:R-:W-:-:S11]  /*1c60*/  UMOV UR29, URZ ;  /* 0x000000ff001d7c82 */ /* 0x00efd60008000000 */
.L_x_43:
[----:B------:R-:W-:-:S09]  /*1c70*/  UISETP.NE.AND UP0, UPT, UR54, URZ, UPT ;  /* 0x000000ff3600728c */ /* 0x000fd2000bf05270 */
[----:B------:R-:W-:Y:S05]  /*1c80*/  BRA.U UP0, `(.L_x_24) ;  /* 0x0000000100287547 */ /* 0x000fea000b800000 */
[----:B------:R-:W-:Y:S02]  /*1c90*/  LEA R0, R9, UR17, 0x3 ;  /* 0x0000001109007c11 */ /* 0x000fe4000f8e18ff */
[----:B------:R-:W-:-:S04]  /*1ca0*/  SHF.L.U32 R2, R8, 0x1f, RZ ;  /* 0x0000001f08027819 */ /* 0x000fc800000006ff */
[----:B------:R-:W1:Y:S02]  /*1cb0*/  SYNCS.PHASECHK.TRANS64.TRYWAIT P0, [R0+URZ+0x130], R2 ;  /* 0x00013002000075a7 */ /* 0x000e6400080011ff */
[----:B-1----:R-:W-:Y:S05]  /*1cc0*/  @!P0 BRA `(.L_x_25) ;  /* 0x0000005c00608947 */ /* 0x002fea0003800000 */
.L_x_120:
[----:B------:R-:W-:Y:S01]  /*1cd0*/  VIADD R9, R9, 0x1 ;  /* 0x0000000109097836 */ /* 0x000fe20000000000 */
[----:B------:R1:W-:Y:S04]  /*1ce0*/  SYNCS.ARRIVE.TRANS64.A1T0 RZ, [R0+URZ+0x120], RZ ;  /* 0x000120ff00ff79a7 */ /* 0x0003e800081000ff */
[----:B------:R-:W-:-:S04]  /*1cf0*/  ISETP.NE.AND P0, PT, R9, 0x2, PT ;  /* 0x000000020900780c */ /* 0x000fc80003f05270 */
[----:B------:R-:W-:Y:S02]  /*1d00*/  SEL R9, R9, RZ, P0 ;  /* 0x000000ff09097207 */ /* 0x000fe40000000000 */
[----:B-1----:R-:W-:-:S04]  /*1d10*/  SEL R0, RZ, 0x1, P0 ;  /* 0x00000001ff007807 */ /* 0x002fc80000000000 */
[----:B------:R-:W-:-:S07]  /*1d20*/  LOP3.LUT R8, R8, R0, RZ, 0x3c, !PT ;  /* 0x0000000008087212 */ /* 0x000fce00078e3cff */
.L_x_24:
[----:B------:R-:W-:Y:S01]  /*1d30*/  UISETP.GE.U32.AND UP0, UPT, UR20, 0xff, UPT ;  /* 0x000000ff1400788c */ /* 0x000fe2000bf06070 */
[----:B------:R-:W-:Y:S01]  /*1d40*/  SHF.L.U32 R0, R12, 0x1f, RZ ;  /* 0x0000001f0c007819 */ /* 0x000fe200000006ff */
[----:B------:R-:W-:Y:S02]  /*1d50*/  ULEA.HI UR35, UR50, UR50, URZ, 0x1 ;  /* 0x0000003232237291 */ /* 0x000fe4000f8f08ff */
[----:B------:R-:W-:Y:S02]  /*1d60*/  ULEA UR4, UR29, UR17, 0x3 ;  /* 0x000000111d047291 */ /* 0x000fe4000f8e18ff */
[----:B------:R-:W-:Y:S02]  /*1d70*/  USHF.L.U32 UR35, UR35, 0x7, URZ ;  /* 0x0000000723237899 */ /* 0x000fe400080006ff */
[----:B------:R-:W-:Y:S02]  /*1d80*/  ULEA UR11, UR51, UR31, 0x6 ;  /* 0x0000001f330b7291 */ /* 0x000fe4000f8e30ff */
[----:B------:R-:W-:-:S03]  /*1d90*/  ULOP3.LUT UR35, UR35, 0xffffff00, URZ, 0xc0, !UPT ;  /* 0xffffff0023237892 */ /* 0x000fc6000f8ec0ff */
[----:B------:R1:W2:Y:S01]  /*1da0*/  SYNCS.PHASECHK.TRANS64.TRYWAIT P0, [UR4+0x50], R0 ;  /* 0x00005000ff0075a7 */ /* 0x0002a20008001104 */
[----:B------:R-:W-:Y:S01]  /*1db0*/  UIADD3 UR35, UPT, UPT, UR30, UR35, URZ ;  /* 0x000000231e237290 */ /* 0x000fe2000fffe0ff */
[----:B------:R-:W-:Y:S01]  /*1dc0*/  UMOV UR4, URZ ;  /* 0x000000ff00047c82 */ /* 0x000fe20008000000 */
[----:B------:R-:W-:Y:S10]  /*1dd0*/  BRA.U !UP0, `(.L_x_26) ;  /* 0x0000000108c87547 */ /* 0x000ff4000b800000 */
[----:B------:R-:W-:Y:S01]  /*1de0*/  UMOV UR5, UR25 ;  /* 0x0000001900057c82 */ /* 0x000fe20008000000 */
[----:B------:R-:W-:Y:S01]  /*1df0*/  UMOV UR50, UR29 ;  /* 0x0000001d00327c82 */ /* 0x000fe20008000000 */
[----:B------:R-:W-:-:S05]  /*1e00*/  UMOV UR34, URZ ;  /* 0x000000ff00227c82 */ /* 0x000fca0008000000 */
.L_x_32:
[----:B------:R-:W-:Y:S01]  /*1e10*/  ULEA UR33, UR50, UR17, 0x3 ;  /* 0x0000001132217291 */ /* 0x000fe2000f8e18ff */
[----:B--2---:R-:W-:Y:S01]  /*1e20*/  @P3 MOV R2, 0xa000 ;  /* 0x0000a00000023802 */ /* 0x004fe20000000f00 */
[----:B--234-:R-:W-:Y:S10]  /*1e30*/  @P0 BRA `(.L_x_27) ;  /* 0x00000000000c0947 */ /* 0x01cff40003800000 */
[----:B------:R-:W-:-:S04]  /*1e40*/  SHF.L.U32 R3, R12, 0x1f, RZ ;  /* 0x0000001f0c037819 */ /* 0x000fc800000006ff */
[----:B------:R-:W2:Y:S02]  /*1e50*/  SYNCS.PHASECHK.TRANS64.TRYWAIT P0, [UR33+0x50], R3 ;  /* 0x00005003ff0075a7 */ /* 0x000ea40008001121 */
[----:B--2---:R-:W-:Y:S05]  /*1e60*/  @!P0 BRA `(.L_x_28) ;  /* 0x0000005c000c8947 */ /* 0x004fea0003800000 */
.L_x_27:
[----:B------:R2:W-:Y:S01]  /*1e70*/  @P3 SYNCS.ARRIVE.TRANS64 RZ, [UR33], R2 ;  /* 0x00000002ffff39a7 */ /* 0x0005e20008000021 */
[----:B------:R-:W-:Y:S02]  /*1e80*/  ULOP3.LUT UR4, UR26, 0x2, URZ, 0xfc, !UPT ;  /* 0x000000021a047892 */ /* 0x000fe4000f8efcff */
[----:B------:R-:W-:Y:S02]  /*1e90*/  UIADD3 UR5, UPT, UPT, UR5, 0x1, URZ ;  /* 0x0000000105057890 */ /* 0x000fe4000fffe0ff */
[----:B------:R-:W-:Y:S02]  /*1ea0*/  UISETP.NE.AND UP0, UPT, UR4, 0x2, UPT ;  /* 0x000000020400788c */ /* 0x000fe4000bf05270 */
[----:B------:R-:W-:-:S07]  /*1eb0*/  UISETP.NE.AND UP2, UPT, UR5, 0x1, UPT ;  /* 0x000000010500788c */ /* 0x000fce000bf45270 */
[----:B------:R-:W-:Y:S05]  /*1ec0*/  BRA.U UP0, `(.L_x_29) ;  /* 0x0000000100047547 */ /* 0x000fea000b800000 */
[----:B------:R-:W-:Y:S05]  /*1ed0*/  BPT.TRAP 0x1 ;  /* 0x000000040000795c */ /* 0x000fea0000300000 */
.L_x_29:
[----:B------:R-:W-:Y:S04]  /*1ee0*/  BSSY.RECONVERGENT B0, `(.L_x_30) ;  /* 0x0000003000007945 */ /* 0x000fe80003800200 */
[----:B------:R-:W-:Y:S05]  /*1ef0*/  @!P2 BRA `(.L_x_31) ;  /* 0x000000000004a947 */ /* 0x000fea0003800000 */
[----:B------:R-:W-:Y:S05]  /*1f00*/  BPT.TRAP 0x1 ;  /* 0x000000040000795c */ /* 0x000fea0000300000 */
.L_x_31:
[----:B------:R-:W-:Y:S05]  /*1f10*/  BSYNC.RECONVERGENT B0 ;  /* 0x0000000000007941 */ /* 0x000fea0003800200 */
.L_x_30:
[----:B------:R-:W-:Y:S02]  /*1f20*/  UIADD3 UR29, UPT, UPT, UR50, 0x1, URZ ;  /* 0x00000001321d7890 */ /* 0x000fe4000fffe0ff */
[----:B------:R-:W-:Y:S02]  /*1f30*/  ULEA UR32, UR50, UR16, 0xe ;  /* 0x0000001032207291 */ /* 0x000fe4000f8e70ff */
[----:B------:R-:W-:Y:S02]  /*1f40*/  UISETP.NE.AND UP0, UPT, UR29, 0xa, UPT ;  /* 0x0000000a1d00788c */ /* 0x000fe4000bf05270 */
[----:B------:R-:W-:Y:S02]  /*1f50*/  UIADD3 UR46, UP1, UPT, UR22, 0x80, URZ ;  /* 0x00000080162e7890 */ /* 0x000fe4000ff3e0ff */
[----:B------:R-:W-:Y:S02]  /*1f60*/  USEL UR6, URZ, 0x1, UP0 ;  /* 0x00000001ff067887 */ /* 0x000fe40008000000 */
[----:B------:R-:W-:-:S02]  /*1f70*/  USEL UR29, UR29, URZ, UP0 ;  /* 0x000000ff1d1d7287 */ /* 0x000fc40008000000 */
[----:B------:R-:W-:Y:S02]  /*1f80*/  ULEA UR8, UR50, UR15, 0xc ;  /* 0x0000000f32087291 */ /* 0x000fe4000f8e60ff */
[----:B------:R-:W-:Y:S01]  /*1f90*/  UIADD3 UR44, UP0, UPT, UR22, 0x180, URZ ;  /* 0x00000180162c7890 */ /* 0x000fe2000ff1e0ff */
[----:B------:R-:W-:Y:S01]  /*1fa0*/  LOP3.LUT R12, R12, UR6, RZ, 0x3c, !PT ;  /* 0x000000060c0c7c12 */ /* 0x000fe2000f8e3cff */
[----:B------:R-:W-:Y:S02]  /*1fb0*/  ULEA UR4, UR29, UR17, 0x3 ;  /* 0x000000111d047291 */ /* 0x000fe4000f8e18ff */
[----:B------:R-:W-:Y:S01]  /*1fc0*/  ULOP3.LUT UR33, UR33, 0xfefffff8, URZ, 0xc0, !UPT ;  /* 0xfefffff821217892 */ /* 0x000fe2000f8ec0ff */
[----:B-1----:R-:W-:Y:S01]  /*1fd0*/  SHF.L.U32 R0, R12, 0x1f, RZ ;  /* 0x0000001f0c007819 */ /* 0x002fe200000006ff */
[----:B------:R-:W-:Y:S02]  /*1fe0*/  UIADD3.X UR47, UPT, UPT, URZ, UR23, URZ, UP1, !UPT ;  /* 0x00000017ff2f7290 */ /* 0x000fe40008ffe4ff */
[----:B------:R-:W-:-:S02]  /*1ff0*/  UIADD3 UR32, UPT, UPT, UR17, 0x4400, UR32 ;  /* 0x0000440011207890 */ /* 0x000fc4000fffe020 */
[----:B------:R-:W-:Y:S01]  /*2000*/  UPRMT UR7, URZ, 0x5410, UR14 ;  /* 0x00005410ff077896 */ /* 0x000fe2000800000e */
[----:B------:R3:W4:Y:S01]  /*2010*/  SYNCS.PHASECHK.TRANS64.TRYWAIT P0, [UR4+0x50], R0 ;  /* 0x00005000ff0075a7 */ /* 0x0007220008001104 */
[----:B------:R-:W-:Y:S02]  /*2020*/  UIADD3 UR8, UPT, UPT, UR17, 0x2c400, UR8 ;  /* 0x0002c40011087890 */ /* 0x000fe4000fffe008 */
[----:B------:R-:W-:Y:S02]  /*2030*/  UIADD3.X UR45, UPT, UPT, URZ, UR23, URZ, UP0, !UPT ;  /* 0x00000017ff2d7290 */ /* 0x000fe400087fe4ff */
[----:B------:R-:W-:Y:S01]  /*2040*/  UPRMT UR6, URZ, 0x5410, UR13 ;  /* 0x00005410ff067896 */ /* 0x000fe2000800000d */
[----:B------:R-:W-:Y:S01]  /*2050*/  UMOV UR42, 0x0 ;  /* 0x00000000002a7882 */ /* 0x000fe20000000000 */
[----:B------:R-:W-:Y:S01]  /*2060*/  UMOV UR43, 0x10000000 ;  /* 0x10000000002b7882 */ /* 0x000fe20000000000 */
[----:B------:R-:W-:Y:S01]  /*2070*/  UMOV UR10, UR34 ;  /* 0x00000022000a7c82 */ /* 0x000fe20008000000 */
[----:B------:R-:W-:Y:S01]  /*2080*/  UMOV UR12, UR36 ;  /* 0x00000024000c7c82 */ /* 0x000fe20008000000 */
[----:B------:R-:W-:Y:S01]  /*2090*/  UMOV UR9, UR33 ;  /* 0x0000002100097c82 */ /* 0x000fe20008000000 */
[----:B------:R1:W-:Y:S01]  /*20a0*/  UTMALDG.3D.MULTICAST.2CTA [UR32], [UR46], UR7, desc[UR42] ;  /* 0x00002a202e0073b4 */ /* 0x0003e20008211807 */
[----:B------:R-:W-:Y:S01]  /*20b0*/  UMOV UR4, UR24 ;  /* 0x0000001800047c82 */ /* 0x000fe20008000000 */
[----:B------:R-:W-:Y:S01]  /*20c0*/  UMOV UR50, UR29 ;  /* 0x0000001d00327c82 */ /* 0x000fe20008000000 */
[----:B------:R3:W-:Y:S01]  /*20d0*/  UTMALDG.3D.MULTICAST.2CTA [UR8], [UR44], UR6, desc[UR42] ;  /* 0x00002a082c0073b4 */ /* 0x0007e20008211806 */
[----:B-1----:R-:W-:Y:S01]  /*20e0*/  UIADD3 UR34, UPT, UPT, UR34, 0x80, URZ ;  /* 0x0000008022227890 */ /* 0x002fe2000fffe0ff */
[----:B------:R-:W-:Y:S11]  /*20f0*/  BRA.U UP2, `(.L_x_32) ;  /* 0xfffffffd02447547 */ /* 0x000ff6000b83ffff */
.L_x_26:
[----:B------:R-:W-:Y:S01]  /*2100*/  ULEA UR5, UR29, UR17, 0x3 ;  /* 0x000000111d057291 */ /* 0x000fe2000f8e18ff */
[----:B-1-3--:R-:W-:Y:S01]  /*2110*/  SHF.L.U32 R0, R12, 0x1f, RZ ;  /* 0x0000001f0c007819 */ /* 0x00afe200000006ff */
[----:B------:R-:W-:Y:S01]  /*2120*/  @!P1 SYNCS.ARRIVE.TRANS64.A1T0 RZ, [UR17+0xb8], RZ ;  /* 0x0000b8ffffff99a7 */ /* 0x000fe20008100011 */
[----:B------:R-:W-:-:S06]  /*2130*/  UISETP.GT.AND UP0, UPT, UR21, UR41, UPT ;  /* 0x000000291500728c */ /* 0x000fcc000bf04270 */
[----:B--2-4-:R1:W2:Y:S03]  /*2140*/  SYNCS.PHASECHK.TRANS64.TRYWAIT P0, [UR5+0x50], R0 ;  /* 0x00005000ff0075a7 */ /* 0x0142a60008001105 */
[----:B------:R-:W-:Y:S05]  /*2150*/  BRA.U !UP0, `(.L_x_33) ;  /* 0x0000000108b87547 */ /* 0x000fea000b800000 */
[----:B------:R-:W-:Y:S01]  /*2160*/  UIADD3 UR6, UPT, UPT, UR38, UR4, URZ ;  /* 0x0000000426067290 */ /* 0x000fe2000fffe0ff */
[----:B------:R-:W-:-:S11]  /*2170*/  UMOV UR50, UR29 ;  /* 0x0000001d00327c82 */ /* 0x000fd60008000000 */
.L_x_39:
[----:B------:R-:W-:Y:S01]  /*2180*/  ULEA UR33, UR50, UR17, 0x3 ;  /* 0x0000001132217291 */ /* 0x000fe2000f8e18ff */
[----:B--2---:R-:W-:Y:S01]  /*2190*/  @P3 MOV R2, 0xa000 ;  /* 0x0000a00000023802 */ /* 0x004fe20000000f00 */
[----:B--2-4-:R-:W-:Y:S10]  /*21a0*/  @P0 BRA `(.L_x_34) ;  /* 0x00000000000c0947 */ /* 0x014ff40003800000 */
[----:B------:R-:W-:-:S04]  /*21b0*/  SHF.L.U32 R3, R12, 0x1f, RZ ;  /* 0x0000001f0c037819 */ /* 0x000fc800000006ff */
[----:B------:R-:W2:Y:S02]  /*21c0*/  SYNCS.PHASECHK.TRANS64.TRYWAIT P0, [UR33+0x50], R3 ;  /* 0x00005003ff0075a7 */ /* 0x000ea40008001121 */
[----:B--2---:R-:W-:Y:S05]  /*21d0*/  @!P0 BRA `(.L_x_35) ;  /* 0x0000005800488947 */ /* 0x004fea0003800000 */
.L_x_34:
[----:B------:R2:W-:Y:S01]  /*21e0*/  @P3 SYNCS.ARRIVE.TRANS64 RZ, [UR33], R2 ;  /* 0x00000002ffff39a7 */ /* 0x0005e20008000021 */
[----:B------:R-:W-:-:S04]  /*21f0*/  ULOP3.LUT UR5, UR26, 0x2, URZ, 0xfc, !UPT ;  /* 0x000000021a057892 */ /* 0x000fc8000f8efcff */
[----:B------:R-:W-:-:S09]  /*2200*/  UISETP.NE.AND UP0, UPT, UR5, 0x2, UPT ;  /* 0x000000020500788c */ /* 0x000fd2000bf05270 */
[----:B------:R-:W-:Y:S05]  /*2210*/  BRA.U UP0, `(.L_x_36) ;  /* 0x0000000100047547 */ /* 0x000fea000b800000 */
[----:B------:R-:W-:Y:S05]  /*2220*/  BPT.TRAP 0x1 ;  /* 0x000000040000795c */ /* 0x000fea0000300000 */
.L_x_36:
[----:B------:R-:W-:Y:S04]  /*2230*/  BSSY.RECONVERGENT B0, `(.L_x_37) ;  /* 0x0000003000007945 */ /* 0x000fe80003800200 */
[----:B------:R-:W-:Y:S05]  /*2240*/  @!P2 BRA `(.L_x_38) ;  /* 0x000000000004a947 */ /* 0x000fea0003800000 */
[----:B------:R-:W-:Y:S05]  /*2250*/  BPT.TRAP 0x1 ;  /* 0x000000040000795c */ /* 0x000fea0000300000 */
.L_x_38:
[----:B------:R-:W-:Y:S05]  /*2260*/  BSYNC.RECONVERGENT B0 ;  /* 0x0000000000007941 */ /* 0x000fea0003800200 */
.L_x_37:
[----:B------:R-:W-:Y:S02]  /*2270*/  UIADD3 UR29, UPT, UPT, UR50, 0x1, URZ ;  /* 0x00000001321d7890 */ /* 0x000fe4000fffe0ff */
[----:B------:R-:W-:Y:S02]  /*2280*/  UIADD3 UR46, UP1, UPT, UR22, 0x80, URZ ;  /* 0x00000080162e7890 */ /* 0x000fe4000ff3e0ff */
[----:B------:R-:W-:Y:S02]  /*2290*/  UISETP.NE.AND UP0, UPT, UR29, 0xa, UPT ;  /* 0x0000000a1d00788c */ /* 0x000fe4000bf05270 */
[----:B------:R-:W-:Y:S02]  /*22a0*/  USHF.L.U32 UR34, UR4, 0x7, URZ ;  /* 0x0000000704227899 */ /* 0x000fe400080006ff */
[----:B------:R-:W-:Y:S02]  /*22b0*/  USEL UR7, URZ, 0x1, UP0 ;  /* 0x00000001ff077887 */ /* 0x000fe40008000000 */
[----:B------:R-:W-:-:S02]  /*22c0*/  USEL UR29, UR29, URZ, UP0 ;  /* 0x000000ff1d1d7287 */ /* 0x000fc40008000000 */
[----:B------:R-:W-:Y:S02]  /*22d0*/  UIADD3 UR44, UP0, UPT, UR22, 0x180, URZ ;  /* 0x00000180162c7890 */ /* 0x000fe4000ff1e0ff */
[----:B------:R-:W-:Y:S01]  /*22e0*/  ULEA UR5, UR29, UR17, 0x3 ;  /* 0x000000111d057291 */ /* 0x000fe2000f8e18ff */
[----:B------:R-:W-:Y:S01]  /*22f0*/  LOP3.LUT R12, R12, UR7, RZ, 0x3c, !PT ;  /* 0x000000070c0c7c12 */ /* 0x000fe2000f8e3cff */
[----:B------:R-:W-:Y:S02]  /*2300*/  ULOP3.LUT UR33, UR33, 0xfefffff8, URZ, 0xc0, !UPT ;  /* 0xfefffff821217892 */ /* 0x000fe4000f8ec0ff */
[----:B------:R-:W-:Y:S01]  /*2310*/  ULEA UR32, UR50, UR40, 0xe ;  /* 0x0000002832207291 */ /* 0x000fe2000f8e70ff */
[----:B-1----:R-:W-:Y:S01]  /*2320*/  SHF.L.U32 R0, R12, 0x1f, RZ ;  /* 0x0000001f0c007819 */ /* 0x002fe200000006ff */
[----:B------:R-:W-:Y:S02]  /*2330*/  UPRMT UR7, URZ, 0x5410, UR14 ;  /* 0x00005410ff077896 */ /* 0x000fe4000800000e */
[----:B------:R-:W-:Y:S01]  /*2340*/  UIADD3.X UR47, UPT, UPT, URZ, UR23, URZ, UP1, !UPT ;  /* 0x00000017ff2f7290 */ /* 0x000fe20008ffe4ff */
[----:B------:R3:W4:Y:S01]  /*2350*/  SYNCS.PHASECHK.TRANS64.TRYWAIT P0, [UR5+0x50], R0 ;  /* 0x00005000ff0075a7 */ /* 0x0007220008001105 */
[----:B------:R-:W-:-:S02]  /*2360*/  ULEA UR8, UR50, UR39, 0xc ;  /* 0x0000002732087291 */ /* 0x000fc4000f8e60ff */
[----:B------:R-:W-:Y:S02]  /*2370*/  UPRMT UR5, URZ, 0x5410, UR13 ;  /* 0x00005410ff057896 */ /* 0x000fe4000800000d */
[----:B------:R-:W-:Y:S01]  /*2380*/  UIADD3.X UR45, UPT, UPT, URZ, UR23, URZ, UP0, !UPT ;  /* 0x00000017ff2d7290 */ /* 0x000fe200087fe4ff */
[----:B------:R-:W-:Y:S01]  /*2390*/  UMOV UR42, 0x0 ;  /* 0x00000000002a7882 */ /* 0x000fe20000000000 */
[----:B------:R-:W-:Y:S01]  /*23a0*/  UMOV UR43, 0x10000000 ;  /* 0x10000000002b7882 */ /* 0x000fe20000000000 */
[----:B------:R-:W-:Y:S01]  /*23b0*/  UMOV UR12, UR36 ;  /* 0x00000024000c7c82 */ /* 0x000fe20008000000 */
[----:B------:R-:W-:Y:S01]  /*23c0*/  UMOV UR9, UR33 ;  /* 0x0000002100097c82 */ /* 0x000fe20008000000 */
[----:B------:R-:W-:Y:S01]  /*23d0*/  UMOV UR10, UR34 ;  /* 0x00000022000a7c82 */ /* 0x000fe20008000000 */
[----:B------:R3:W-:Y:S01]  /*23e0*/  UTMALDG.3D.MULTICAST.2CTA [UR32], [UR46], UR7, desc[UR42] ;  /* 0x00002a202e0073b4 */ /* 0x0007e20008211807 */
[----:B------:R-:W-:Y:S01]  /*23f0*/  UIADD3 UR4, UPT, UPT, UR4, 0x1, URZ ;  /* 0x0000000104047890 */ /* 0x000fe2000fffe0ff */
[----:B------:R-:W-:-:S03]  /*2400*/  UMOV UR50, UR29 ;  /* 0x0000001d00327c82 */ /* 0x000fc60008000000 */
[----:B------:R-:W-:Y:S01]  /*2410*/  UISETP.NE.AND UP0, UPT, UR4, UR6, UPT ;  /* 0x000000060400728c */ /* 0x000fe2000bf05270 */
[----:B------:R3:W-:Y:S08]  /*2420*/  UTMALDG.3D.MULTICAST.2CTA [UR8], [UR44], UR5, desc[UR42] ;  /* 0x00002a082c0073b4 */ /* 0x0007f00008211805 */
[----:B---3--:R-:W-:Y:S05]  /*2430*/  BRA.U UP0, `(.L_x_39) ;  /* 0xfffffffd00507547 */ /* 0x008fea000b83ffff */
.L_x_33:
[C---:B------:R-:W-:Y:S01]  /*2440*/  LEA R3, R11.reuse, UR17, 0x3 ;  /* 0x000000110b037c11 */ /* 0x040fe2000f8e18ff */
[----:B------:R-:W-:Y:S01]  /*2450*/  NOP ;  /* 0x0000000000007918 */ /* 0x000fe20000000000 */
[----:B-1----:R-:W-:Y:S02]  /*2460*/  SHF.L.U32 R0, R10, 0x1f, RZ ;  /* 0x0000001f0a007819 */ /* 0x002fe400000006ff */
[----:B------:R-:W-:Y:S02]  /*2470*/  LEA R4, R11, UR17, 0x4 ;  /* 0x000000110b047c11 */ /* 0x000fe4000f8e20ff */
[----:B--2-4-:R-:W1:Y:S02]  /*2480*/  SYNCS.PHASECHK.TRANS64.TRYWAIT P0, [R3+URZ+0xc0], R0 ;  /* 0x0000c000030075a7 */ /* 0x014e6400080011ff */
[----:B-1----:R-:W-:Y:S05]  /*2490*/  @!P0 BRA `(.L_x_40) ;  /* 0x0000005400b08947 */ /* 0x002fea0003800000 */
.L_x_123:
[----:B------:R-:W2:Y:S01]  /*24a0*/  LDS.128 R4, [R4+0x150] ;  /* 0x0001500004047984 */ /* 0x000ea20000000c00 */
[----:B------:R-:W-:Y:S01]  /*24b0*/  UISETP.GE.AND UP0, UPT, UR37, 0x1, UPT ;  /* 0x000000012500788c */ /* 0x000fe2000bf06270 */
[----:B------:R-:W-:Y:S01]  /*24c0*/  @!PT LDS RZ, [RZ] ;  /* 0x00000000fffff984 */ /* 0x000fe20000000800 */
[----:B------:R-:W-:Y:S01]  /*24d0*/  @!PT LDS RZ, [RZ] ;  /* 0x00000000fffff984 */ /* 0x000fe20000000800 */
[----:B------:R-:W-:Y:S01]  /*24e0*/  @!PT LDS RZ, [RZ] ;  /* 0x00000000fffff984 */ /* 0x000fe20000000800 */
[----:B------:R-:W-:Y:S01]  /*24f0*/  @!PT LDS RZ, [RZ] ;  /* 0x00000000fffff984 */ /* 0x000fe20000000800 */
[----:B------:R3:W-:Y:S06]  /*2500*/  MEMBAR.ALL.CTA ;  /* 0x0000000000007992 */ /* 0x0007ec0000008000 */
[----:B---3--:R-:W3:Y:S01]  /*2510*/  FENCE.VIEW.ASYNC.S ;  /* 0x00000000000073c6 */ /* 0x008ee20000000000 */
[----:B--2---:R-:W-:-:S13]  /*2520*/  LOP3.LUT P0, RZ, R6, 0x1, RZ, 0xc0, !PT ;  /* 0x0000000106ff7812 */ /* 0x004fda000780c0ff */
[----:B---3--:R-:W-:Y:S01]  /*2530*/  VOTEU.ANY UP1, P0 ;  /* 0x0000000000ff7886 */ /* 0x008fe20000020100 */
[----:B------:R-:W-:-:S13]  /*2540*/  PLOP3.LUT P0, PT, PT, PT, UP1, 0x80, 0x8 ;  /* 0x000000000008781c */ /* 0x000fda0003f0f018 */
[----:B-1----:R-:W-:Y:S02]  /*2550*/  @P0 LOP3.LUT R0, R5, 0xffff, RZ, 0xc0, !PT ;  /* 0x0000ffff05000812 */ /* 0x002fe400078ec0ff */
[----:B------:R-:W-:Y:S02]  /*2560*/  @P0 MOV R2, R4 ;  /* 0x0000000400020202 */ /* 0x000fe40000000f00 */
[----:B------:R-:W-:Y:S01]  /*2570*/  @P0 R2UR UR5, R0 ;  /* 0x00000000000502ca */ /* 0x000fe200000e0000 */
[----:B------:R-:W-:Y:S01]  /*2580*/  VIADD R0, R3, 0xd0 ;  /* 0x000000d003007836 */ /* 0x000fe20000000000 */
[----:B------:R-:W-:Y:S02]  /*2590*/  @P0 SHF.R.U32.HI R4, RZ, 0x10, R5 ;  /* 0x00000010ff040819 */ /* 0x000fe40000011605 */
[----:B------:R-:W-:Y:S02]  /*25a0*/  @P0 R2UR UR6, R2 ;  /* 0x00000000020602ca */ /* 0x000fe400000e0000 */
[----:B------:R-:W-:-:S02]  /*25b0*/  PRMT R0, RZ, 0x654, R0 ;  /* 0x00000654ff007816 */ /* 0x000fc40000000000 */
[----:B------:R-:W-:Y:S02]  /*25c0*/  @P0 R2UR UR4, R4 ;  /* 0x00000000040402ca */ /* 0x000fe400000e0000 */
[----:B------:R1:W-:Y:S03]  /*25d0*/  SYNCS.ARRIVE.TRANS64.RED.A1T0 RZ, [R0+URZ], RZ ;  /* 0x000000ff00ff79a7 */ /* 0x0003e600081004ff */
[----:B------:R-:W-:-:S04]  /*25e0*/  @UP1 UMOV UR27, UR5 ;  /* 0x00000005001b1c82 */ /* 0x000fc80008000000 */
[----:B------:R-:W-:-:S04]  /*25f0*/  @UP1 UMOV UR28, UR6 ;  /* 0x00000006001c1c82 */ /* 0x000fc80008000000 */
[----:B------:R-:W-:Y:S01]  /*2600*/  @UP1 UMOV UR36, UR4 ;  /* 0x0000000400241c82 */ /* 0x000fe20008000000 */
[----:B------:R-:W-:Y:S05]  /*2610*/  BRA.U !UP0, `(.L_x_41) ;  /* 0x0000000108b87547 */ /* 0x000fea000b800000 */
[----:B------:R-:W2:Y:S01]  /*2620*/  LDCU.128 UR4, c[0x0][0xb10] ;  /* 0x00016200ff0477ac */ /* 0x000ea20008000c00 */
[----:B------:R-:W3:Y:S01]  /*2630*/  LDCU UR10, c[0x0][0xb20] ;  /* 0x00016400ff0a77ac */ /* 0x000ee20008000800 */
[----:B------:R-:W4:Y:S01]  /*2640*/  LDCU UR11, c[0x0][0xb0c] ;  /* 0x00016180ff0b77ac */ /* 0x000f220008000800 */
[----:B------:R-:W1:Y:S01]  /*2650*/  LDCU.64 UR8, c[0x0][0xb28] ;  /* 0x00016500ff0877ac */ /* 0x000e620008000a00 */
[----:B------:R-:W-:Y:S02]  /*2660*/  UISETP.NE.AND UP3, UPT, UR37, 0x1, UPT ;  /* 0x000000012500788c */ /* 0x000fe4000bf65270 */
[----:B--2---:R-:W-:Y:S02]  /*2670*/  UIMAD.WIDE.U32 UR42, UR18, UR7, URZ ;  /* 0x00000007122a72a5 */ /* 0x004fe4000f8e00ff */
[----:B------:R-:W-:Y:S02]  /*2680*/  UIMAD.WIDE.U32 UR32, UR27, UR7, URZ ;  /* 0x000000071b2072a5 */ /* 0x000fe4000f8e00ff */
[----:B------:R-:W-:-:S02]  /*2690*/  UIMAD.WIDE.U32 UR34, UR19, UR4, URZ ;  /* 0x00000004132272a5 */ /* 0x000fc4000f8e00ff */
[----:B------:R-:W-:Y:S01]  /*26a0*/  UISETP.NE.AND UP0, UPT, UR6, 0x1, UPT ;  /* 0x000000010600788c */ /* 0x000fe2000bf05270 */
[----:B------:R-:W-:Y:S01]  /*26b0*/  UMOV UR7, UR43 ;  /* 0x0000002b00077c82 */ /* 0x000fe20008000000 */
[----:B----4-:R-:W-:Y:S02]  /*26c0*/  UISETP.NE.AND UP2, UPT, UR11, 0x1, UPT ;  /* 0x000000010b00788c */ /* 0x010fe4000bf45270 */
[----:B---3--:R-:W-:Y:S02]  /*26d0*/  USHF.R.U32.HI UR7, URZ, UR10, UR7 ;  /* 0x0000000aff077299 */ /* 0x008fe40008011607 */
[----:B------:R-:W-:Y:S02]  /*26e0*/  USHF.R.U32.HI UR12, URZ, UR5, UR35 ;  /* 0x00000005ff0c7299 */ /* 0x000fe40008011623 */
[----:B------:R-:W-:Y:S02]  /*26f0*/  USEL UR7, UR18, UR7, !UP0 ;  /* 0x0000000712077287 */ /* 0x000fe4000c000000 */
[----:B------:R-:W-:-:S02]  /*2700*/  USEL UR12, UR19, UR12, !UP2 ;  /* 0x0000000c130c7287 */ /* 0x000fc4000d000000 */
[----:B-1----:R-:W-:Y:S02]  /*2710*/  UIMAD.WIDE.U32 UR42, UR7, UR8, URZ ;  /* 0x00000008072a72a5 */ /* 0x002fe4000f8e00ff */
        /* <DEDUP_REMOVED lines=30> */
.L_x_41:
[----:B------:R-:W2:Y:S02]  /*2900*/  LDCU UR4, c[0x0][0xb30] ;  /* 0x00016600ff0477ac */ /* 0x000ea40008000800 */
[----:B--2---:R-:W-:-:S09]  /*2910*/  UISETP.NE.AND UP0, UPT, UR4, 0x1, UPT ;  /* 0x000000010400788c */ /* 0x004fd2000bf05270 */
[----:B------:R-:W-:Y:S05]  /*2920*/  BRA.U UP0, `(.L_x_42) ;  /* 0x0000000100407547 */ /* 0x000fea000b800000 */
[----:B------:R-:W2:Y:S01]  /*2930*/  LDCU.128 UR4, c[0x0][0xb10] ;  /* 0x00016200ff0477ac */ /* 0x000ea20008000c00 */
[----:B------:R-:W3:Y:S01]  /*2940*/  LDCU UR9, c[0x0][0xb0c] ;  /* 0x00016180ff0977ac */ /* 0x000ee20008000800 */
[----:B------:R-:W4:Y:S01]  /*2950*/  LDCU UR8, c[0x0][0xb20] ;  /* 0x00016400ff0877ac */ /* 0x000f220008000800 */
[----:B--2---:R-:W-:Y:S02]  /*2960*/  UIMAD.WIDE.U32 UR32, UR28, UR4, URZ ;  /* 0x000000041c2072a5 */ /* 0x004fe4000f8e00ff */
[----:B------:R-:W-:Y:S02]  /*2970*/  UIMAD.WIDE.U32 UR10, UR27, UR7, URZ ;  /* 0x000000071b0a72a5 */ /* 0x000fe4000f8e00ff */
[----:B---3--:R-:W-:Y:S02]  /*2980*/  UISETP.NE.AND UP2, UPT, UR9, 0x1, UPT ;  /* 0x000000010900788c */ /* 0x008fe4000bf45270 */
[----:B------:R-:W-:Y:S01]  /*2990*/  UISETP.NE.AND UP0, UPT, UR6, 0x1, UPT ;  /* 0x000000010600788c */ /* 0x000fe2000bf05270 */
[----:B------:R-:W-:Y:S01]  /*29a0*/  UMOV UR7, UR33 ;  /* 0x0000002100077c82 */ /* 0x000fe20008000000 */
[----:B----4-:R-:W-:-:S02]  /*29b0*/  USHF.R.U32.HI UR8, URZ, UR8, UR11 ;  /* 0x00000008ff087299 */ /* 0x010fc4000801160b */
[----:B------:R-:W-:Y:S02]  /*29c0*/  USHF.R.U32.HI UR5, URZ, UR5, UR7 ;  /* 0x00000005ff057299 */ /* 0x000fe40008011607 */
[----:B------:R-:W-:Y:S02]  /*29d0*/  USEL UR8, UR27, UR8, !UP0 ;  /* 0x000000081b087287 */ /* 0x000fe4000c000000 */
[----:B------:R-:W-:-:S04]  /*29e0*/  USEL UR5, UR28, UR5, !UP2 ;  /* 0x000000051c057287 */ /* 0x000fc8000d000000 */
[----:B------:R-:W-:Y:S02]  /*29f0*/  UIADD3 UR4, UPT, UPT, UR5, -UR8, URZ ;  /* 0x8000000805047290 */ /* 0x000fe4000fffe0ff */
[----:B------:R-:W-:Y:S02]  /*2a00*/  UIADD3 UR5, UPT, UPT, -UR5, UR8, URZ ;  /* 0x0000000805057290 */ /* 0x000fe4000fffe1ff */
[----:B------:R-:W-:Y:S02]  /*2a10*/  UIMAD UR27, UR4, UR6, UR27 ;  /* 0x00000006041b72a4 */ /* 0x000fe4000f8e021b */
[----:B------:R-:W-:-:S12]  /*2a20*/  UIMAD UR28, UR5, UR9, UR28 ;  /* 0x00000009051c72a4 */ /* 0x000fd8000f8e021c */
.L_x_42:
[----:B------:R-:W-:Y:S01]  /*2a30*/  VIADD R11, R11, 0x1 ;  /* 0x000000010b0b7836 */ /* 0x000fe20000000000 */
[----:B------:R-:W-:Y:S01]  /*2a40*/  PLOP3.LUT P1, PT, PT, PT, PT, 0x80, 0x8 ;  /* 0x000000000008781c */ /* 0x000fe20003f2f070 */
[----:B------:R-:W-:Y:S02]  /*2a50*/  UIADD3 UR50, UPT, UPT, UR28, UR49, URZ ;  /* 0x000000311c327290 */ /* 0x000fe4000fffe0ff */
[----:B------:R-:W-:Y:S01]  /*2a60*/  UIADD3 UR51, UPT, UPT, UR27, UR48, URZ ;  /* 0x000000301b337290 */ /* 0x000fe2000fffe0ff */
[----:B------:R-:W-:-:S04]  /*2a70*/  ISETP.NE.AND P0, PT, R11, 0x2, PT ;  /* 0x000000020b00780c */ /* 0x000fc80003f05270 */
[----:B-1----:R-:W-:Y:S02]  /*2a80*/  SEL R0, RZ, 0x1, P0 ;  /* 0x00000001ff007807 */ /* 0x002fe40000000000 */
[----:B------:R-:W-:Y:S02]  /*2a90*/  SEL R11, R11, RZ, P0 ;  /* 0x000000ff0b0b7207 */ /* 0x000fe40000000000 */
[----:B------:R-:W-:Y:S01]  /*2aa0*/  LOP3.LUT R10, R10, R0, RZ, 0x3c, !PT ;  /* 0x000000000a0a7212 */ /* 0x000fe200078e3cff */
[----:B------:R-:W-:Y:S06]  /*2ab0*/  BRA.U UP1, `(.L_x_43) ;  /* 0xfffffff1016c7547 */ /* 0x000fec000b83ffff */
[----:B------:R-:W-:Y:S01]  /*2ac0*/  UIADD3 UR17, UPT, UPT, UR17, 0x50, URZ ;  /* 0x0000005011117890 */ /* 0x000fe2000fffe0ff */
[----:B------:R-:W-:-:S03]  /*2ad0*/  SHF.L.U32 R2, R12, 0x1f, RZ ;  /* 0x0000001f0c027819 */ /* 0x000fc600000006ff */
[----:B------:R-:W-:-:S09]  /*2ae0*/  ULEA UR4, UR29, UR17, 0x3 ;  /* 0x000000111d047291 */ /* 0x000fd2000f8e18ff */
[----:B------:R-:W1:Y:S02]  /*2af0*/  SYNCS.PHASECHK.TRANS64.TRYWAIT P0, [UR4], R2 ;  /* 0x00000002ff0075a7 */ /* 0x000e640008001104 */
[----:B-1----:R-:W-:Y:S05]  /*2b00*/  @!P0 BRA `(.L_x_44) ;  /* 0x0000005000288947 */ /* 0x002fea0003800000 */
.L_x_125:
[----:B------:R-:W-:-:S04]  /*2b10*/  UIADD3 UR5, UPT, UPT, UR29, 0x1, URZ ;  /* 0x000000011d057890 */ /* 0x000fc8000fffe0ff */
[----:B------:R-:W-:-:S04]  /*2b20*/  UISETP.NE.AND UP0, UPT, UR5, 0xa, UPT ;  /* 0x0000000a0500788c */ /* 0x000fc8000bf05270 */
[----:B------:R-:W-:Y:S02]  /*2b30*/  USEL UR6, URZ, 0x1, UP0 ;  /* 0x00000001ff067887 */ /* 0x000fe40008000000 */
[----:B------:R-:W-:-:S04]  /*2b40*/  USEL UR5, UR5, URZ, UP0 ;  /* 0x000000ff05057287 */ /* 0x000fc80008000000 */
[----:B------:R-:W-:Y:S01]  /*2b50*/  ULEA UR4, UR5, UR17, 0x3 ;  /* 0x0000001105047291 */ /* 0x000fe2000f8e18ff */
[----:B-1----:R-:W-:-:S04]  /*2b60*/  LOP3.LUT R2, R12, UR6, RZ, 0x3c, !PT ;  /* 0x000000060c027c12 */ /* 0x002fc8000f8e3cff */
[----:B------:R-:W-:-:S04]  /*2b70*/  SHF.L.U32 R3, R2, 0x1f, RZ ;  /* 0x0000001f02037819 */ /* 0x000fc800000006ff */
[----:B------:R-:W1:Y:S02]  /*2b80*/  SYNCS.PHASECHK.TRANS64.TRYWAIT P0, [UR4], R3 ;  /* 0x00000003ff0075a7 */ /* 0x000e640008001104 */
[----:B-1----:R-:W-:Y:S05]  /*2b90*/  @!P0 BRA `(.L_x_45) ;  /* 0x00000050001c8947 */ /* 0x002fea0003800000 */
.L_x_127:
[----:B------:R-:W-:-:S04]  /*2ba0*/  UIADD3 UR5, UPT, UPT, UR5, 0x1, URZ ;  /* 0x0000000105057890 */ /* 0x000fc8000fffe0ff */
[----:B------:R-:W-:-:S04]  /*2bb0*/  UISETP.NE.AND UP0, UPT, UR5, 0xa, UPT ;  /* 0x0000000a0500788c */ /* 0x000fc8000bf05270 */
[----:B------:R-:W-:Y:S02]  /*2bc0*/  USEL UR6, URZ, 0x1, UP0 ;  /* 0x00000001ff067887 */ /* 0x000fe40008000000 */
[----:B------:R-:W-:-:S04]  /*2bd0*/  USEL UR5, UR5, URZ, UP0 ;  /* 0x000000ff05057287 */ /* 0x000fc80008000000 */
[----:B------:R-:W-:Y:S01]  /*2be0*/  ULEA UR4, UR5, UR17, 0x3 ;  /* 0x0000001105047291 */ /* 0x000fe2000f8e18ff */
[----:B------:R-:W-:-:S04]  /*2bf0*/  LOP3.LUT R2, R2, UR6, RZ, 0x3c, !PT ;  /* 0x0000000602027c12 */ /* 0x000fc8000f8e3cff */
[----:B-1----:R-:W-:-:S04]  /*2c00*/  SHF.L.U32 R3, R2, 0x1f, RZ ;  /* 0x0000001f02037819 */ /* 0x002fc800000006ff */
[----:B------:R-:W1:Y:S02]  /*2c10*/  SYNCS.PHASECHK.TRANS64.TRYWAIT P0, [UR4], R3 ;  /* 0x00000003ff0075a7 */ /* 0x000e640008001104 */
[----:B-1----:R-:W-:Y:S05]  /*2c20*/  @!P0 BRA `(.L_x_46) ;  /* 0x0000005000108947 */ /* 0x002fea0003800000 */
.L_x_129:
        /* <DEDUP_REMOVED lines=9> */
.L_x_131:
        /* <DEDUP_REMOVED lines=9> */
.L_x_133:
        /* <DEDUP_REMOVED lines=9> */
.L_x_135:
        /* <DEDUP_REMOVED lines=9> */
.L_x_137:
        /* <DEDUP_REMOVED lines=9> */
.L_x_139:
        /* <DEDUP_REMOVED lines=9> */
.L_x_141:
[----:B------:R-:W-:-:S04]  /*2f90*/  UIADD3 UR5, UPT, UPT, UR5, 0x1, URZ ;  /* 0x0000000105057890 */ /* 0x000fc8000fffe0ff */
[----:B------:R-:W-:-:S04]  /*2fa0*/  UISETP.NE.AND UP0, UPT, UR5, 0xa, UPT ;  /* 0x0000000a0500788c */ /* 0x000fc8000bf05270 */
[----:B------:R-:W-:Y:S02]  /*2fb0*/  USEL UR4, URZ, 0x1, UP0 ;  /* 0x00000001ff047887 */ /* 0x000fe40008000000 */
[----:B------:R-:W-:-:S04]  /*2fc0*/  USEL UR5, UR5, URZ, UP0 ;  /* 0x000000ff05057287 */ /* 0x000fc80008000000 */
[----:B------:R-:W-:Y:S01]  /*2fd0*/  ULEA UR5, UR5, UR17, 0x3 ;  /* 0x0000001105057291 */ /* 0x000fe2000f8e18ff */
[----:B------:R-:W-:-:S04]  /*2fe0*/  LOP3.LUT R2, R2, UR4, RZ, 0x3c, !PT ;  /* 0x0000000402027c12 */ /* 0x000fc8000f8e3cff */
[----:B------:R-:W-:Y:S01]  /*2ff0*/  SHF.L.U32 R2, R2, 0x1f, RZ ;  /* 0x0000001f02027819 */ /* 0x000fe200000006ff */
[----:B-1----:R-:W-:-:S07]  /*3000*/  IMAD.U32 R0, RZ, RZ, UR5 ;  /* 0x00000005ff007e24 */ /* 0x002fce000f8e00ff */
.L_x_53:
[----:B-1----:R1:W2:Y:S02]  /*3010*/  SYNCS.PHASECHK.TRANS64.TRYWAIT P0, [R0+URZ], R2 ;  /* 0x00000002000075a7 */ /* 0x0022a400080011ff */
[----:B--2---:R-:W-:Y:S05]  /*3020*/  @!P0 NANOSLEEP.SYNCS 0x989680 ;  /* 0x009896800000895d */ /* 0x004fea0003900000 */
[----:B------:R-:W2:Y:S02]  /*3030*/  @!P0 SYNCS.PHASECHK.TRANS64 P0, [R0+URZ], R2 ;  /* 0x00000002000085a7 */ /* 0x000ea400080010ff */
[----:B--2---:R-:W-:Y:S05]  /*3040*/  @P0 EXIT ;  /* 0x000000000000094d */ /* 0x004fea0003800000 */
[----:B------:R-:W-:Y:S05]  /*3050*/  BRA `(.L_x_53) ;  /* 0xfffffffc00ec7947 */ /* 0x000fea000383ffff */
.L_x_23:
[----:B------:R-:W-:-:S04]  /*3060*/  UISETP.NE.AND UP0, UPT, UR54, URZ, UPT ;  /* 0x000000ff3600728c */ /* 0x000fc8000bf05270 */
[----:B------:R-:W-:-:S09]  /*3070*/  UISETP.NE.OR UP0, UPT, UR11, 0x1, UP0 ;  /* 0x000000010b00788c */ /* 0x000fd20008705670 */
[----:B------:R-:W-:Y:S05]  /*3080*/  BRA.U UP0, `(.L_x_54) ;  /* 0x0000000500487547 */ /* 0x000fea000b800000 */
[----:B------:R-:W-:Y:S01]  /*3090*/  ISETP.GE.U32.AND P2, PT, R0, 0x10, PT ;  /* 0x000000100000780c */ /* 0x000fe20003f46070 */
[----:B------:R-:W-:Y:S01]  /*30a0*/  IMAD.MOV.U32 R12, RZ, RZ, 0x1 ;  /* 0x00000001ff0c7424 */ /* 0x000fe200078e00ff */
[----:B------:R-:W-:Y:S02]  /*30b0*/  CS2R R10, SRZ ;  /* 0x00000000000a7805 */ /* 0x000fe4000001ff00 */
[----:B------:R-:W-:Y:S01]  /*30c0*/  CS2R R8, SRZ ;  /* 0x0000000000087805 */ /* 0x000fe2000001ff00 */
[----:B------:R-:W-:Y:S01]  /*30d0*/  UMOV UR4, 0x400 ;  /* 0x0000040000047882 */ /* 0x000fe20000000000 */
[----:B------:R-:W-:Y:S01]  /*30e0*/  UMOV UR6, URZ ;  /* 0x000000ff00067c82 */ /* 0x000fe20008000000 */
[----:B------:R-:W-:-:S12]  /*30f0*/  ULEA UR54, UR54, UR4, 0x18 ;  /* 0x0000000436367291 */ /* 0x000fd8000f8ec0ff */
.L_x_58:
[----:B------:R-:W-:Y:S02]  /*3100*/  LEA R2, R8, UR54, 0x3 ;  /* 0x0000003608027c11 */ /* 0x000fe4000f8e18ff */
[----:B------:R-:W-:-:S03]  /*3110*/  SHF.L.U32 R4, R9, 0x1f, RZ ;  /* 0x0000001f09047819 */ /* 0x000fc600000006ff */
[----:B------:R-:W-:Y:S01]  /*3120*/  VIADD R5, R2, 0x130 ;  /* 0x0000013002057836 */ /* 0x000fe20000000000 */
[----:B------:R-:W1:Y:S02]  /*3130*/  SYNCS.PHASECHK.TRANS64.TRYWAIT P0, [R2+URZ+0x120], R4 ;  /* 0x00012004020075a7 */ /* 0x000e6400080011ff */
[----:B-1----:R-:W-:Y:S05]  /*3140*/  @!P0 BRA `(.L_x_55) ;  /* 0x0000004c00708947 */ /* 0x002fea0003800000 */
.L_x_142:
[----:B------:R-:W-:Y:S01]  /*3150*/  ULEA UR5, UR6, UR54, 0x3 ;  /* 0x0000003606057291 */ /* 0x000fe2000f8e18ff */
[----:B-1----:R-:W-:Y:S01]  /*3160*/  PRMT R2, RZ, 0x654, R5 ;  /* 0x00000654ff027816 */ /* 0x002fe20000000005 */
[----:B------:R-:W-:Y:S01]  /*3170*/  @!P2 IMAD.MOV.U32 R4, RZ, RZ, 0x10 ;  /* 0x00000010ff04a424 */ /* 0x000fe200078e00ff */
[----:B------:R-:W-:Y:S01]  /*3180*/  SHF.L.U32 R5, R12, 0x1f, RZ ;  /* 0x0000001f0c057819 */ /* 0x000fe200000006ff */
[----:B------:R-:W-:Y:S01]  /*3190*/  UIADD3 UR4, UPT, UPT, UR5, 0xc0, URZ ;  /* 0x000000c005047890 */ /* 0x000fe2000fffe0ff */
[----:B------:R1:W-:Y:S05]  /*31a0*/  SYNCS.ARRIVE.TRANS64.RED.A1T0 RZ, [R2+URZ], RZ ;  /* 0x000000ff02ff79a7 */ /* 0x0003ea00081004ff */
[----:B------:R-:W-:Y:S01]  /*31b0*/  IMAD.U32 R6, RZ, RZ, UR4 ;  /* 0x00000004ff067e24 */ /* 0x000fe2000f8e00ff */
[----:B------:R-:W2:Y:S04]  /*31c0*/  SYNCS.PHASECHK.TRANS64.TRYWAIT P0, [UR5+0xd0], R5 ;  /* 0x0000d005ff0075a7 */ /* 0x000ea80008001105 */
[----:B------:R-:W-:Y:S01]  /*31d0*/  PRMT R6, R0, 0x654, R6 ;  /* 0x0000065400067816 */ /* 0x000fe20000000006 */
[----:B-12---:R-:W-:Y:S06]  /*31e0*/  @!P0 BRA `(.L_x_56) ;  /* 0x0000004c005c8947 */ /* 0x006fec0003800000 */
.L_x_144:
[----:B------:R-:W-:Y:S01]  /*31f0*/  ULEA UR4, UR6, UR54, 0x4 ;  /* 0x0000003606047291 */ /* 0x000fe2000f8e20ff */
[----:B------:R-:W-:Y:S01]  /*3200*/  SEL R3, R6, R3, !P2 ;  /* 0x0000000306037207 */ /* 0x000fe20005000000 */
[----:B------:R-:W-:Y:S01]  /*3210*/  UIADD3 UR5, UPT, UPT, UR5, 0xc0, URZ ;  /* 0x000000c005057890 */ /* 0x000fe2000fffe0ff */
[----:B-1----:R-:W-:Y:S01]  /*3220*/  LEA R2, R11, UR54, 0x3 ;  /* 0x000000360b027c11 */ /* 0x002fe2000f8e18ff */
[----:B------:R-:W-:Y:S01]  /*3230*/  UIADD3 UR4, UPT, UPT, UR4, 0x150, URZ ;  /* 0x0000015004047890 */ /* 0x000fe2000fffe0ff */
[----:B------:R1:W-:Y:S01]  /*3240*/  @!P2 SYNCS.ARRIVE.TRANS64.RED RZ, [R3+URZ], R4 ;  /* 0x0000000403ffa9a7 */ /* 0x0003e200080004ff */
[----:B------:R-:W-:Y:S01]  /*3250*/  UIADD3 UR6, UPT, UPT, UR6, 0x1, URZ ;  /* 0x0000000106067890 */ /* 0x000fe2000fffe0ff */
[----:B------:R-:W-:-:S03]  /*3260*/  VIADD R8, R8, 0x1 ;  /* 0x0000000108087836 */ /* 0x000fc60000000000 */
[----:B------:R-:W-:Y:S02]  /*3270*/  UISETP.NE.AND UP0, UPT, UR6, 0x2, UPT ;  /* 0x000000020600788c */ /* 0x000fe4000bf05270 */
[----:B------:R-:W-:Y:S01]  /*3280*/  ISETP.NE.AND P0, PT, R8, 0x2, PT ;  /* 0x000000020800780c */ /* 0x000fe20003f05270 */
[----:B------:R-:W-:Y:S06]  /*3290*/  UGETNEXTWORKID.BROADCAST [UR4], [UR5] ;  /* 0x00000000040073ca */ /* 0x000fec0008000100 */
[----:B------:R-:W-:Y:S02]  /*32a0*/  USEL UR4, URZ, 0x1, UP0 ;  /* 0x00000001ff047887 */ /* 0x000fe40008000000 */
[----:B------:R-:W-:-:S04]  /*32b0*/  USEL UR6, UR6, URZ, UP0 ;  /* 0x000000ff06067287 */ /* 0x000fc80008000000 */
[----:B------:R-:W-:Y:S02]  /*32c0*/  LOP3.LUT R12, R12, UR4, RZ, 0x3c, !PT ;  /* 0x000000040c0c7c12 */ /* 0x000fe4000f8e3cff */
[----:B-1----:R-:W-:-:S04]  /*32d0*/  SHF.L.U32 R4, R10, 0x1f, RZ ;  /* 0x0000001f0a047819 */ /* 0x002fc800000006ff */
[----:B------:R-:W1:Y:S02]  /*32e0*/  SYNCS.PHASECHK.TRANS64.TRYWAIT P1, [R2+URZ+0xc0], R4 ;  /* 0x0000c004020075a7 */ /* 0x000e6400080211ff */
[----:B-1----:R-:W-:Y:S05]  /*32f0*/  @!P1 BRA `(.L_x_57) ;  /* 0x0000004c00309947 */ /* 0x002fea0003800000 */
.L_x_145:
[C---:B-1----:R-:W-:Y:S01]  /*3300*/  LEA R4, R11.reuse, UR54, 0x4 ;  /* 0x000000360b047c11 */ /* 0x042fe2000f8e20ff */
[----:B------:R-:W-:Y:S01]  /*3310*/  VIADD R2, R2, 0xd0 ;  /* 0x000000d002027836 */ /* 0x000fe20000000000 */
[----:B------:R-:W-:Y:S01]  /*3320*/  SEL R8, R8, RZ, P0 ;  /* 0x000000ff08087207 */ /* 0x000fe20000000000 */
[----:B------:R-:W-:-:S03]  /*3330*/  VIADD R11, R11, 0x1 ;  /* 0x000000010b0b7836 */ /* 0x000fc60000000000 */
[----:B------:R-:W1:Y:S01]  /*3340*/  LDS.128 R4, [R4+0x150] ;  /* 0x0001500004047984 */ /* 0x000e620000000c00 */
[----:B------:R-:W-:Y:S02]  /*3350*/  PRMT R2, RZ, 0x654, R2 ;  /* 0x00000654ff027816 */ /* 0x000fe40000000002 */
[C---:B------:R-:W-:Y:S01]  /*3360*/  ISETP.NE.AND P1, PT, R11.reuse, 0x2, PT ;  /* 0x000000020b00780c */ /* 0x040fe20003f25270 */
[----:B------:R-:W-:Y:S01]  /*3370*/  @!PT LDS RZ, [RZ] ;  /* 0x00000000fffff984 */ /* 0x000fe20000000800 */
[----:B------:R-:W-:Y:S01]  /*3380*/  @!PT LDS RZ, [RZ] ;  /* 0x00000000fffff984 */ /* 0x000fe20000000800 */
[----:B------:R-:W-:Y:S01]  /*3390*/  @!PT LDS RZ, [RZ] ;  /* 0x00000000fffff984 */ /* 0x000fe20000000800 */
[----:B------:R-:W-:Y:S01]  /*33a0*/  @!PT LDS RZ, [RZ] ;  /* 0x00000000fffff984 */ /* 0x000fe20000000800 */
[----:B------:R2:W-:Y:S06]  /*33b0*/  MEMBAR.ALL.CTA ;  /* 0x0000000000007992 */ /* 0x0005ec0000008000 */
[----:B--2---:R-:W2:Y:S01]  /*33c0*/  FENCE.VIEW.ASYNC.S ;  /* 0x00000000000073c6 */ /* 0x004ea20000000000 */
[----:B------:R-:W-:Y:S01]  /*33d0*/  SEL R11, R11, RZ, P1 ;  /* 0x000000ff0b0b7207 */ /* 0x000fe20000800000 */
[----:B--2---:R2:W-:Y:S01]  /*33e0*/  SYNCS.ARRIVE.TRANS64.RED.A1T0 RZ, [R2+URZ], RZ ;  /* 0x000000ff02ff79a7 */ /* 0x0045e200081004ff */
[----:B-1----:R-:W-:-:S02]  /*33f0*/  LOP3.LUT P3, RZ, R6, 0x1, RZ, 0xc0, !PT ;  /* 0x0000000106ff7812 */ /* 0x002fc4000786c0ff */
[----:B------:R-:W-:-:S04]  /*3400*/  SEL R4, RZ, 0x1, P1 ;  /* 0x00000001ff047807 */ /* 0x000fc80000800000 */
[----:B------:R-:W-:Y:S02]  /*3410*/  LOP3.LUT R10, R10, R4, RZ, 0x3c, !PT ;  /* 0x000000040a0a7212 */ /* 0x000fe400078e3cff */
[----:B--2---:R-:W-:-:S04]  /*3420*/  SEL R2, RZ, 0x1, P0 ;  /* 0x00000001ff027807 */ /* 0x004fc80000000000 */
[----:B------:R-:W-:Y:S01]  /*3430*/  LOP3.LUT R9, R9, R2, RZ, 0x3c, !PT ;  /* 0x0000000209097212 */ /* 0x000fe200078e3cff */
[----:B------:R-:W-:Y:S06]  /*3440*/  @P3 BRA `(.L_x_58) ;  /* 0xfffffffc002c3947 */ /* 0x000fec000383ffff */
[----:B------:R-:W-:Y:S01]  /*3450*/  ULEA UR5, UR6, UR54, 0x3 ;  /* 0x0000003606057291 */ /* 0x000fe2000f8e18ff */
[----:B------:R-:W-:-:S08]  /*3460*/  SHF.L.U32 R2, R12, 0x1f, RZ ;  /* 0x0000001f0c027819 */ /* 0x000fd000000006ff */
[----:B------:R-:W1:Y:S02]  /*3470*/  SYNCS.PHASECHK.TRANS64 P0, [UR5+0xd0], R2 ;  /* 0x0000d002ff0075a7 */ /* 0x000e640008001005 */
[----:B-1----:R-:W-:Y:S05]  /*3480*/  @P0 BRA `(.L_x_59) ;  /* 0x0000000000080947 */ /* 0x002fea0003800000 */
[----:B------:R-:W1:Y:S02]  /*3490*/  SYNCS.PHASECHK.TRANS64.TRYWAIT P0, [UR5+0xd0], R2 ;  /* 0x0000d002ff0075a7 */ /* 0x000e640008001105 */
[----:B-1----:R-:W-:Y:S05]  /*34a0*/  @!P0 BRA `(.L_x_60) ;  /* 0x0000004800d88947 */ /* 0x002fea0003800000 */
.L_x_59:
[----:B------:R-:W-:-:S04]  /*34b0*/  UIADD3 UR4, UPT, UPT, UR6, 0x1, URZ ;  /* 0x0000000106047890 */ /* 0x000fc8000fffe0ff */
[----:B------:R-:W-:-:S04]  /*34c0*/  UISETP.NE.AND UP0, UPT, UR4, 0x2, UPT ;  /* 0x000000020400788c */ /* 0x000fc8000bf05270 */
[----:B------:R-:W-:Y:S02]  /*34d0*/  USEL UR7, URZ, 0x1, UP0 ;  /* 0x00000001ff077887 */ /* 0x000fe40008000000 */
[----:B------:R-:W-:-:S04]  /*34e0*/  USEL UR4, UR4, URZ, UP0 ;  /* 0x000000ff04047287 */ /* 0x000fc80008000000 */
[----:B------:R-:W-:Y:S01]  /*34f0*/  ULEA UR4, UR4, UR54, 0x3 ;  /* 0x0000003604047291 */ /* 0x000fe2000f8e18ff */
[----:B-1----:R-:W-:-:S04]  /*3500*/  LOP3.LUT R2, R12, UR7, RZ, 0x3c, !PT ;  /* 0x000000070c027c12 */ /* 0x002fc8000f8e3cff */
[----:B------:R-:W-:-:S04]  /*3510*/  SHF.L.U32 R0, R2, 0x1f, RZ ;  /* 0x0000001f02007819 */ /* 0x000fc800000006ff */
[----:B------:R-:W1:Y:S02]  /*3520*/  SYNCS.PHASECHK.TRANS64 P0, [UR4+0xd0], R0 ;  /* 0x0000d000ff0075a7 */ /* 0x000e640008001004 */
[----:B-1----:R-:W-:Y:S05]  /*3530*/  @P0 EXIT ;  /* 0x000000000000094d */ /* 0x002fea0003800000 */
[----:B------:R-:W-:Y:S02]  /*3540*/  SHF.L.U32 R2, R2, 0x1f, RZ ;  /* 0x0000001f02027819 */ /* 0x000fe400000006ff */
[----:B------:R-:W-:-:S07]  /*3550*/  MOV R0, UR4 ;  /* 0x0000000400007c02 */ /* 0x000fce0008000f00 */
.L_x_61:
[----:B-1----:R1:W2:Y:S02]  /*3560*/  SYNCS.PHASECHK.TRANS64.TRYWAIT P0, [R0+URZ+0xd0], R2 ;  /* 0x0000d002000075a7 */ /* 0x0022a400080011ff */
[----:B--2---:R-:W-:Y:S05]  /*3570*/  @!P0 NANOSLEEP.SYNCS 0x989680 ;  /* 0x009896800000895d */ /* 0x004fea0003900000 */
[----:B------:R-:W2:Y:S02]  /*3580*/  @!P0 SYNCS.PHASECHK.TRANS64 P0, [R0+URZ+0xd0], R2 ;  /* 0x0000d002000085a7 */ /* 0x000ea400080010ff */
[----:B--2---:R-:W-:Y:S05]  /*3590*/  @P0 EXIT ;  /* 0x000000000000094d */ /* 0x004fea0003800000 */
[----:B------:R-:W-:Y:S05]  /*35a0*/  BRA `(.L_x_61) ;  /* 0xfffffffc00ec7947 */ /* 0x000fea000383ffff */
.L_x_54:
[----:B------:R-:W-:Y:S05]  /*35b0*/  BRA.U UP4, `(.L_x_62) ;  /* 0x0000001104d87547 */ /* 0x000fea000b800000 */
[----:B------:R-:W-:Y:S01]  /*35c0*/  UMOV UR4, 0x40 ;  /* 0x0000004000047882 */ /* 0x000fe20000000000 */
[----:B------:R-:W-:Y:S01]  /*35d0*/  NOP ;  /* 0x0000000000007918 */ /* 0x000fe20000000000 */
[----:B------:R-:W-:Y:S01]  /*35e0*/  ULEA UR4, UR54, UR4, 0x18 ;  /* 0x0000000436047291 */ /* 0x000fe2000f8ec0ff */
[----:B------:R-:W-:Y:S02]  /*35f0*/  UMOV UR5, 0x400 ;  /* 0x0000040000057882 */ /* 0x000fe40000000000 */
[----:B------:R-:W-:-:S06]  /*3600*/  ULEA UR54, UR54, UR5, 0x18 ;  /* 0x0000000536367291 */ /* 0x000fcc000f8ec0ff */
[----:B------:R-:W1:Y:S02]  /*3610*/  LDS.U8 R0, [UR4+0x1c] ;  /* 0x00001c04ff007984 */ /* 0x000e640008000000 */
[----:B-1----:R-:W-:-:S13]  /*3620*/  ISETP.NE.AND P0, PT, R0, RZ, PT ;  /* 0x000000ff0000720c */ /* 0x002fda0003f05270 */
[----:B------:R-:W-:Y:S05]  /*3630*/  @P0 BRA `(.L_x_63) ;  /* 0x0000000400080947 */ /* 0x000fea0003800000 */
[----:B------:R-:W-:Y:S02]  /*3640*/  UISETP.NE.U32.AND UP1, UPT, UR18, 0x1, UPT ;  /* 0x000000011200788c */ /* 0x000fe4000bf25070 */
[----:B------:R-:W-:-:S07]  /*3650*/  UIADD3 UR6, UPT, UPT, UR4, 0x8, URZ ;  /* 0x0000000804067890 */ /* 0x000fce000fffe0ff */
[----:B------:R-:W-:Y:S05]  /*3660*/  BRA.U !UP1, `(.L_x_64) ;  /* 0x00000001099c7547 */ /* 0x000fea000b800000 */
[----:B------:R-:W-:Y:S01]  /*3670*/  ELECT P0, URZ, PT ;  /* 0x0000000000ff782f */ /* 0x000fe20003800000 */
[----:B------:R-:W-:-:S12]  /*3680*/  BSSY B0, `(.L_x_64) ;  /* 0x0000025000007945 */ /* 0x000fd80003800000 */
[----:B------:R-:W-:Y:S05]  /*3690*/  @!P0 BRA `(.L_x_65) ;  /* 0x00000000008c8947 */ /* 0x000fea0003800000 */
[----:B------:R-:W-:-:S05]  /*36a0*/  UMOV UR5, 0x10 ;  /* 0x0000001000057882 */ /* 0x000fca0000000000 */
[----:B------:R-:W-:Y:S04]  /*36b0*/  DEPBAR.LE SB1, 0x36 ;  /* 0x00009d800000791a */ /* 0x000fe80000000000 */
[----:B------:R-:W1:Y:S02]  /*36c0*/  UTCATOMSWS.2CTA.FIND_AND_SET.ALIGN UP0, UR5, UR5 ;  /* 0x00000005000575e3 */ /* 0x000e640008200800 */
[----:B-1----:R-:W-:Y:S01]  /*36d0*/  MOV R10, UR5 ;  /* 0x00000005000a7c02 */ /* 0x002fe20008000f00 */
[----:B------:R-:W-:Y:S06]  /*36e0*/  BRA.U UP0, `(.L_x_66) ;  /* 0x0000000100187547 */ /* 0x000fec000b800000 */
.L_x_67:
[----:B------:R-:W-:Y:S05]  /*36f0*/  NANOSLEEP 0x64 ;  /* 0x000000640000795d */ /* 0x000fea0003800000 */
[----:B------:R-:W-:-:S05]  /*3700*/  UMOV UR5, 0x10 ;  /* 0x0000001000057882 */ /* 0x000fca0000000000 */
[----:B------:R-:W-:Y:S04]  /*3710*/  DEPBAR.LE SB1, 0x36 ;  /* 0x00009d800000791a */ /* 0x000fe80000000000 */
[----:B------:R-:W1:Y:S02]  /*3720*/  UTCATOMSWS.2CTA.FIND_AND_SET.ALIGN UP0, UR5, UR5 ;  /* 0x00000005000575e3 */ /* 0x000e640008200800 */
[----:B-1----:R-:W-:Y:S01]  /*3730*/  MOV R10, UR5 ;  /* 0x00000005000a7c02 */ /* 0x002fe20008000f00 */
[----:B------:R-:W-:Y:S05]  /*3740*/  BRA.U !UP0, `(.L_x_67) ;  /* 0xfffffffd08e87547 */ /* 0x000fea000b83ffff */
.L_x_66:
[----:B------:R-:W1:Y:S01]  /*3750*/  LDS R6, [UR4+0x10] ;  /* 0x00001004ff067984 */ /* 0x000e620008000800 */
[----:B------:R-:W-:Y:S01]  /*3760*/  IMAD.U32 R0, RZ, RZ, UR54 ;  /* 0x00000036ff007e24 */ /* 0x000fe2000f8e00ff */
[----:B------:R-:W-:-:S03]  /*3770*/  MOV R4, UR17 ;  /* 0x0000001100047c02 */ /* 0x000fc60008000f00 */
[----:B------:R-:W-:Y:S01]  /*3780*/  VIADD R0, R0, 0x170 ;  /* 0x0000017000007836 */ /* 0x000fe20000000000 */
[----:B-1----:R-:W-:-:S04]  /*3790*/  SHF.L.U32 R6, R6, 0x1f, RZ ;  /* 0x0000001f06067819 */ /* 0x002fc800000006ff */
[----:B------:R-:W1:Y:S02]  /*37a0*/  SYNCS.PHASECHK.TRANS64.TRYWAIT P0, [UR4+0x8], R6 ;  /* 0x00000806ff0075a7 */ /* 0x000e640008001104 */
[----:B-1----:R-:W-:Y:S05]  /*37b0*/  @P0 BRA `(.L_x_68) ;  /* 0x0000000000080947 */ /* 0x002fea0003800000 */
[----:B------:R-:W1:Y:S02]  /*37c0*/  SYNCS.PHASECHK.TRANS64.TRYWAIT P0, [UR4+0x8], R6 ;  /* 0x00000806ff0075a7 */ /* 0x000e640008001104 */
[----:B-1----:R-:W-:Y:S05]  /*37d0*/  @!P0 BRA `(.L_x_69) ;  /* 0x0000004800248947 */ /* 0x002fea0003800000 */
.L_x_68:
[----:B------:R-:W-:Y:S01]  /*37e0*/  PRMT R4, R4, 0x654, R0 ;  /* 0x0000065404047816 */ /* 0x000fe20000000000 */
[----:B------:R-:W-:Y:S01]  /*37f0*/  HFMA2 R0, -RZ, RZ, 0, 5.9604644775390625e-08 ;  /* 0x00000001ff007431 */ /* 0x000fe200000001ff */
[----:B------:R-:W-:Y:S01]  /*3800*/  UPRMT UR5, UR17, 0x654, UR6 ;  /* 0x0000065411057896 */ /* 0x000fe20008000006 */
[----:B------:R-:W-:Y:S02]  /*3810*/  IMAD.MOV.U32 R8, RZ, RZ, 0xffff ;  /* 0x0000ffffff087424 */ /* 0x000fe400078e00ff */
[----:B-1----:R-:W-:Y:S02]  /*3820*/  IMAD.MOV.U32 R6, RZ, RZ, 0x4 ;  /* 0x00000004ff067424 */ /* 0x002fe400078e00ff */
[----:B------:R-:W-:Y:S01]  /*3830*/  IMAD.SHL.U32 R9, R10, 0x20, RZ ;  /* 0x000000200a097824 */ /* 0x000fe200078e00ff */
[----:B------:R-:W-:Y:S02]  /*3840*/  MOV R5, UR5 ;  /* 0x0000000500057c02 */ /* 0x000fe40008000f00 */
[-C--:B------:R-:W-:Y:S01]  /*3850*/  SHF.L.U32 R8, R8, R10.reuse, RZ ;  /* 0x0000000a08087219 */ /* 0x080fe200000006ff */
[----:B------:R1:W-:Y:S01]  /*3860*/  SYNCS.ARRIVE.TRANS64.RED RZ, [UR5], R6 ;  /* 0x00000006ffff79a7 */ /* 0x0003e20008000405 */
[----:B------:R-:W-:Y:S01]  /*3870*/  SHF.L.U32 R7, R0, R10, RZ ;  /* 0x0000000a00077219 */ /* 0x000fe200000006ff */
[----:B------:R1:W-:Y:S04]  /*3880*/  STS [UR54+0x170], R9 ;  /* 0x00017009ff007988 */ /* 0x0003e80008000836 */
[----:B------:R1:W-:Y:S04]  /*3890*/  STAS [R4.64], R10 ;  /* 0x0000000a04007dbd */ /* 0x0003e8000c0008ff */
[----:B------:R1:W-:Y:S04]  /*38a0*/  ATOMS.OR RZ, [UR4+0x14], R8 ;  /* 0x00001408ffff798c */ /* 0x0003e8000b000004 */
[----:B------:R1:W-:Y:S04]  /*38b0*/  ATOMS.OR RZ, [UR4+0x18], R7 ;  /* 0x00001807ffff798c */ /* 0x0003e8000b000004 */
[----:B------:R1:W-:Y:S02]  /*38c0*/  ATOMS.XOR RZ, [UR4+0x10], R0 ;  /* 0x00001000ffff798c */ /* 0x0003e4000b800004 */
.L_x_65:
[----:B------:R-:W-:Y:S05]  /*38d0*/  BSYNC B0 ;  /* 0x0000000000007941 */ /* 0x000fea0003800000 */
.L_x_64:
[----:B------:R-:W-:Y:S05]  /*38e0*/  BRA.U UP1, `(.L_x_70) ;  /* 0x00000001016c7547 */ /* 0x000fea000b800000 */
[----:B------:R-:W-:-:S03]  /*38f0*/  UMOV UR5, 0xffffffff ;  /* 0xffffffff00057882 */ /* 0x000fc60000000000 */
[----:B------:R-:W-:Y:S05]  /*3900*/  BRA.DIV UR5, `(.L_x_71) ;  /* 0x0000004605f07947 */ /* 0x000fea000b800000 */
[----:B------:R-:W-:-:S13]  /*3910*/  ELECT P0, URZ, PT ;  /* 0x0000000000ff782f */ /* 0x000fda0003800000 */
.L_x_149:
[----:B------:R-:W-:Y:S05]  /*3920*/  @!P0 BRA `(.L_x_70) ;  /* 0x00000000005c8947 */ /* 0x000fea0003800000 */
[----:B-1----:R-:W1:Y:S02]  /*3930*/  LDS R4, [UR4+0x10] ;  /* 0x00001004ff047984 */ /* 0x002e640008000800 */
[----:B-1----:R-:W-:-:S04]  /*3940*/  SHF.L.U32 R4, R4, 0x1f, RZ ;  /* 0x0000001f04047819 */ /* 0x002fc800000006ff */
[----:B------:R-:W1:Y:S02]  /*3950*/  SYNCS.PHASECHK.TRANS64.TRYWAIT P0, [UR4+0x8], R4 ;  /* 0x00000804ff0075a7 */ /* 0x000e640008001104 */
[----:B-1----:R-:W-:Y:S05]  /*3960*/  @P0 BRA `(.L_x_72) ;  /* 0x0000000000080947 */ /* 0x002fea0003800000 */
[----:B------:R-:W1:Y:S02]  /*3970*/  SYNCS.PHASECHK.TRANS64.TRYWAIT P0, [UR4+0x8], R4 ;  /* 0x00000804ff0075a7 */ /* 0x000e640008001104 */
[----:B-1----:R-:W-:Y:S05]  /*3980*/  @!P0 BRA `(.L_x_73) ;  /* 0x0000004400f48947 */ /* 0x002fea0003800000 */
.L_x_72:
[----:B------:R-:W2:Y:S01]  /*3990*/  LDS R6, [UR54+0x170] ;  /* 0x00017036ff067984 */ /* 0x000ea20008000800 */
[----:B-1----:R-:W-:Y:S02]  /*39a0*/  HFMA2 R0, -RZ, RZ, 0, 5.9604644775390625e-08 ;  /* 0x00000001ff007431 */ /* 0x002fe400000001ff */
[----:B------:R-:W-:Y:S01]  /*39b0*/  IMAD.MOV.U32 R4, RZ, RZ, 0xffff ;  /* 0x0000ffffff047424 */ /* 0x000fe200078e00ff */
[----:B------:R-:W-:Y:S01]  /*39c0*/  UPRMT UR5, UR17, 0x654, UR6 ;  /* 0x0000065411057896 */ /* 0x000fe20008000006 */
[----:B--2---:R-:W-:-:S03]  /*39d0*/  IMAD.SHL.U32 R5, R6, 0x20, RZ ;  /* 0x0000002006057824 */ /* 0x004fc600078e00ff */
[-C--:B------:R-:W-:Y:S02]  /*39e0*/  SHF.L.U32 R4, R4, R6.reuse, RZ ;  /* 0x0000000604047219 */ /* 0x080fe400000006ff */
[----:B------:R-:W-:Y:S01]  /*39f0*/  SHF.L.U32 R6, R0, R6, RZ ;  /* 0x0000000600067219 */ /* 0x000fe200000006ff */
[----:B------:R2:W-:Y:S04]  /*3a00*/  STS [UR54+0x170], R5 ;  /* 0x00017005ff007988 */ /* 0x0005e80008000836 */
[----:B------:R2:W-:Y:S04]  /*3a10*/  ATOMS.OR RZ, [UR4+0x14], R4 ;  /* 0x00001404ffff798c */ /* 0x0005e8000b000004 */
[----:B------:R2:W-:Y:S01]  /*3a20*/  ATOMS.OR RZ, [UR4+0x18], R6 ;  /* 0x00001806ffff798c */ /* 0x0005e2000b000004 */
[----:B------:R-:W-:Y:S03]  /*3a30*/  SYNCS.ARRIVE.TRANS64.RED.A1T0 RZ, [UR5], RZ ;  /* 0x000000ffffff79a7 */ /* 0x000fe60008100405 */
[----:B------:R2:W-:Y:S01]  /*3a40*/  ATOMS.XOR RZ, [UR4+0x10], R0 ;  /* 0x00001000ffff798c */ /* 0x0005e2000b800004 */
[----:B------:R-:W-:Y:S05]  /*3a50*/  BRA `(.L_x_70) ;  /* 0x0000000000107947 */ /* 0x000fea0003800000 */
.L_x_63:
[----:B------:R-:W-:Y:S02]  /*3a60*/  MOV R0, 0xffffffff ;  /* 0xffffffff00007802 */ /* 0x000fe40000000f00 */
[----:B------:R-:W-:-:S03]  /*3a70*/  MOV R4, 0x3aa0 ;  /* 0x00003aa000047802 */ /* 0x000fc60000000f00 */
[----:B------:R1:W-:Y:S04]  /*3a80*/  STS [UR54+0x170], R0 ;  /* 0x00017000ff007988 */ /* 0x0003e80008000836 */
[----:B-1---5:R-:W-:Y:S05]  /*3a90*/  CALL.REL.NOINC `($__internal_1_$__cuda_sm10x_tcgen05_guardrail_trap_phase_invalid_during_alloc) ;  /* 0x0000004800fc7944 */ /* 0x022fea0003c00000 */
.L_x_70:
[----:B------:R-:W-:Y:S05]  /*3aa0*/  WARPSYNC.ALL ;  /* 0x0000000000007948 */ /* 0x000fea0003800000 */
[----:B------:R-:W3:Y:S01]  /*3ab0*/  S2UR UR5, SR_CgaCtaId ;  /* 0x00000000000579c3 */ /* 0x000ee20000008800 */
[----:B------:R-:W-:Y:S01]  /*3ac0*/  UMOV UR4, 0x400 ;  /* 0x0000040000047882 */ /* 0x000fe20000000000 */
[----:B------:R-:W-:-:S06]  /*3ad0*/  NOP ;  /* 0x0000000000007918 */ /* 0x000fcc0000000000 */
[----:B------:R-:W-:Y:S06]  /*3ae0*/  BAR.ARV 0x6, 0xa0 ;  /* 0x0182800000007b1d */ /* 0x000fec0000002000 */
[----:B------:R-:W4:Y:S01]  /*3af0*/  LDCU UR6, c[0x0][0x38c] ;  /* 0x00007180ff0677ac */ /* 0x000f220008000800 */
[----:B------:R-:W-:Y:S01]  /*3b00*/  LOP3.LUT R3, R3, 0xffff, RZ, 0xc0, !PT ;  /* 0x0000ffff03037812 */ /* 0x000fe200078ec0ff */
[----:B-1----:R-:W-:Y:S01]  /*3b10*/  IMAD.MOV.U32 R9, RZ, RZ, 0x1 ;  /* 0x00000001ff097424 */ /* 0x002fe200078e00ff */
[----:B------:R-:W-:Y:S01]  /*3b20*/  LOP3.LUT R2, R2, 0xffff, RZ, 0xc0, !PT ;  /* 0x0000ffff02027812 */ /* 0x000fe200078ec0ff */
[----:B------:R-:W-:Y:S01]  /*3b30*/  IMAD.MOV.U32 R8, RZ, RZ, RZ ;  /* 0x000000ffff087224 */ /* 0x000fe200078e00ff */
[----:B------:R-:W-:Y:S01]  /*3b40*/  R2UR UR10, R3 ;  /* 0x00000000030a72ca */ /* 0x000fe200000e0000 */
[----:B------:R-:W-:Y:S01]  /*3b50*/  UMOV UR19, URZ ;  /* 0x000000ff00137c82 */ /* 0x000fe20008000000 */
[----:B------:R-:W-:-:S02]  /*3b60*/  R2UR UR9, R2 ;  /* 0x00000000020972ca */ /* 0x000fc400000e0000 */
[----:B------:R-:W-:Y:S01]  /*3b70*/  CS2R R2, SRZ ;  /* 0x0000000000027805 */ /* 0x000fe2000001ff00 */
[----:B------:R-:W-:Y:S01]  /*3b80*/  UMOV UR16, URZ ;  /* 0x000000ff00107c82 */ /* 0x000fe20008000000 */
[----:B---3--:R-:W-:Y:S01]  /*3b90*/  ULEA UR5, UR5, UR4, 0x18 ;  /* 0x0000000405057291 */ /* 0x008fe2000f8ec0ff */
[----:B------:R-:W-:Y:S01]  /*3ba0*/  UMOV UR15, URZ ;  /* 0x000000ff000f7c82 */ /* 0x000fe20008000000 */
[----:B------:R-:W-:Y:S02]  /*3bb0*/  UISETP.NE.AND UP3, UPT, UR18, URZ, UPT ;  /* 0x000000ff1200728c */ /* 0x000fe4000bf65270 */
[----:B------:R-:W-:Y:S02]  /*3bc0*/  UIADD3 UR11, UPT, UPT, UR5, 0x4400, URZ ;  /* 0x00004400050b7890 */ /* 0x000fe4000fffe0ff */
[----:B------:R-:W-:-:S03]  /*3bd0*/  UIADD3 UR12, UPT, UPT, UR5, 0x2c400, URZ ;  /* 0x0002c400050c7890 */ /* 0x000fc6000fffe0ff */
[----:B--2---:R-:W1:Y:S01]  /*3be0*/  LDS R0, [UR5+0x170] ;  /* 0x00017005ff007984 */ /* 0x004e620008000800 */
[----:B----4-:R-:W-:Y:S02]  /*3bf0*/  UIADD3 UR6, UPT, UPT, UR6, 0x7f, URZ ;  /* 0x0000007f06067890 */ /* 0x010fe4000fffe0ff */
[----:B------:R-:W-:Y:S02]  /*3c00*/  USHF.R.U32.HI UR11, URZ, 0x4, UR11 ;  /* 0x00000004ff0b7899 */ /* 0x000fe4000801160b */
[----:B------:R-:W-:Y:S02]  /*3c10*/  USHF.R.S32.HI UR4, URZ, 0x1f, UR6 ;  /* 0x0000001fff047899 */ /* 0x000fe40008011406 */
[----:B------:R-:W-:Y:S02]  /*3c20*/  USHF.R.U32.HI UR12, URZ, 0x4, UR12 ;  /* 0x00000004ff0c7899 */ /* 0x000fe4000801160c */
[----:B------:R-:W-:Y:S02]  /*3c30*/  ULEA.HI UR4, UR4, UR6, URZ, 0x7 ;  /* 0x0000000604047291 */ /* 0x000fe4000f8f38ff */
[----:B------:R-:W-:-:S02]  /*3c40*/  ULOP3.LUT UR11, UR11, 0x3fff, URZ, 0xc0, !UPT ;  /* 0x00003fff0b0b7892 */ /* 0x000fc4000f8ec0ff */
[----:B------:R-:W-:Y:S02]  /*3c50*/  USHF.R.S32.HI UR4, URZ, 0x7, UR4 ;  /* 0x00000007ff047899 */ /* 0x000fe40008011404 */
[----:B------:R-:W-:Y:S02]  /*3c60*/  ULOP3.LUT UR12, UR12, 0x3fff, URZ, 0xc0, !UPT ;  /* 0x00003fff0c0c7892 */ /* 0x000fe4000f8ec0ff */
[----:B------:R-:W-:Y:S01]  /*3c70*/  UISETP.LT.AND UP0, UPT, UR4, 0x1, UPT ;  /* 0x000000010400788c */ /* 0x000fe2000bf01270 */
[----:B------:R-:W-:Y:S01]  /*3c80*/  UMOV UR28, 0x0 ;  /* 0x00000000001c7882 */ /* 0x000fe20000000000 */
[----:B------:R-:W-:Y:S01]  /*3c90*/  UMOV UR29, 0x10100490 ;  /* 0x10100490001d7882 */ /* 0x000fe20000000000 */
[----:B------:R-:W-:Y:S02]  /*3ca0*/  ULOP3.LUT UR11, UR11, 0x10000, URZ, 0xfc, !UPT ;  /* 0x000100000b0b7892 */ /* 0x000fe4000f8efcff */
[----:B------:R-:W-:Y:S02]  /*3cb0*/  ULOP3.LUT UR12, UR12, 0x10000, URZ, 0xfc, !UPT ;  /* 0x000100000c0c7892 */ /* 0x000fe4000f8efcff */
[----:B------:R-:W-:Y:S01]  /*3cc0*/  USEL UR20, UR4, 0x1, !UP0 ;  /* 0x0000000104147887 */ /* 0x000fe2000c000000 */
[----:B------:R-:W-:Y:S01]  /*3cd0*/  UMOV UR26, 0x0 ;  /* 0x00000000001a7882 */ /* 0x000fe20000000000 */
[----:B------:R-:W-:Y:S01]  /*3ce0*/  UMOV UR27, 0x10100490 ;  /* 0x10100490001b7882 */ /* 0x000fe20000000000 */
[----:B------:R-:W-:Y:S01]  /*3cf0*/  UMOV UR24, 0x0 ;  /* 0x0000000000187882 */ /* 0x000fe20000000000 */
[----:B------:R-:W-:Y:S01]  /*3d00*/  UMOV UR25, 0x10100490 ;  /* 0x1010049000197882 */ /* 0x000fe20000000000 */
[----:B------:R-:W-:Y:S01]  /*3d10*/  UMOV UR22, 0x0 ;  /* 0x0000000000167882 */ /* 0x000fe20000000000 */
[----:B------:R-:W-:Y:S01]  /*3d20*/  UMOV UR23, 0x10100490 ;  /* 0x1010049000177882 */ /* 0x000fe20000000000 */
[----:B-1----:R-:W-:-:S15]  /*3d30*/  R2UR UR21, R0 ;  /* 0x00000000001572ca */ /* 0x002fde00000e0000 */
.L_x_81:
[C---:B------:R-:W-:Y:S02]  /*3d40*/  LEA R0, R8.reuse, UR5, 0x3 ;  /* 0x0000000508007c11 */ /* 0x040fe4000f8e18ff */
[----:B------:R-:W-:Y:S02]  /*3d50*/  SHF.L.U32 R4, R3, 0x1f, RZ ;  /* 0x0000001f03047819 */ /* 0x000fe400000006ff */
[----:B------:R-:W-:Y:S02]  /*3d60*/  LEA R5, R8, UR5, 0x4 ;  /* 0x0000000508057c11 */ /* 0x000fe4000f8e20ff */
[----:B------:R-:W1:Y:S02]  /*3d70*/  SYNCS.PHASECHK.TRANS64.TRYWAIT P0, [R0+URZ+0xc0], R4 ;  /* 0x0000c004000075a7 */ /* 0x000e6400080011ff */
[----:B-1-34-:R-:W-:Y:S05]  /*3d80*/  @!P0 BRA `(.L_x_74) ;  /* 0x00000044000c8947 */ /* 0x01afea0003800000 */
.L_x_150:
[----:B-1----:R-:W1:Y:S01]  /*3d90*/  LDS.128 R4, [R5+0x150] ;  /* 0x0001500005047984 */ /* 0x002e620000000c00 */
[----:B------:R-:W-:Y:S02]  /*3da0*/  VIADD R0, R0, 0xd0 ;  /* 0x000000d000007836 */ /* 0x000fe40000000000 */
[----:B------:R-:W-:Y:S01]  /*3db0*/  VIADD R8, R8, 0x1 ;  /* 0x0000000108087836 */ /* 0x000fe20000000000 */
[----:B------:R-:W-:Y:S01]  /*3dc0*/  @!PT LDS RZ, [RZ] ;  /* 0x00000000fffff984 */ /* 0x000fe20000000800 */
[----:B------:R-:W-:Y:S01]  /*3dd0*/  @!PT LDS RZ, [RZ] ;  /* 0x00000000fffff984 */ /* 0x000fe20000000800 */
[----:B------:R-:W-:Y:S01]  /*3de0*/  @!PT LDS RZ, [RZ] ;  /* 0x00000000fffff984 */ /* 0x000fe20000000800 */
[----:B------:R-:W-:Y:S01]  /*3df0*/  @!PT LDS RZ, [RZ] ;  /* 0x00000000fffff984 */ /* 0x000fe20000000800 */
[----:B------:R2:W-:Y:S06]  /*3e00*/  MEMBAR.ALL.CTA ;  /* 0x0000000000007992 */ /* 0x0005ec0000008000 */
[----:B--2---:R-:W2:Y:S01]  /*3e10*/  FENCE.VIEW.ASYNC.S ;  /* 0x00000000000073c6 */ /* 0x004ea20000000000 */
[----:B------:R-:W-:-:S04]  /*3e20*/  PRMT R0, RZ, 0x654, R0 ;  /* 0x00000654ff007816 */ /* 0x000fc80000000000 */
[----:B--2---:R2:W-:Y:S01]  /*3e30*/  SYNCS.ARRIVE.TRANS64.RED.A1T0 RZ, [R0+URZ], RZ ;  /* 0x000000ff00ff79a7 */ /* 0x0045e200081004ff */
[----:B-1----:R-:W-:Y:S01]  /*3e40*/  LOP3.LUT P1, RZ, R6, 0x1, RZ, 0xc0, !PT ;  /* 0x0000000106ff7812 */ /* 0x002fe2000782c0ff */
[----:B--2---:R-:W-:-:S12]  /*3e50*/  BRA.U UP3, `(.L_x_75) ;  /* 0x0000000503087547 */ /* 0x004fd8000b800000 */
[----:B------:R-:W1:Y:S01]  /*3e60*/  LDCU UR6, c[0x0][0x38c] ;  /* 0x00007180ff0677ac */ /* 0x000e620008000800 */
[----:B------:R-:W-:Y:S02]  /*3e70*/  PLOP3.LUT P2, PT, PT, PT, PT, 0x80, 0x8 ;  /* 0x000000000008781c */ /* 0x000fe40003f4f070 */
[----:B------:R-:W-:Y:S01]  /*3e80*/  SHF.L.U32 R4, R9, 0x1f, RZ ;  /* 0x0000001f09047819 */ /* 0x000fe200000006ff */
[----:B------:R-:W-:Y:S02]  /*3e90*/  ULEA UR7, UR19, UR5, 0x3 ;  /* 0x0000000513077291 */ /* 0x000fe4000f8e18ff */
[----:B------:R-:W-:Y:S02]  /*3ea0*/  ULEA UR8, UR19, UR21, 0x6 ;  /* 0x0000001513087291 */ /* 0x000fe4000f8e30ff */
[----:B-1----:R-:W-:-:S06]  /*3eb0*/  UISETP.GE.AND UP0, UPT, UR6, 0x1, UPT ;  /* 0x000000010600788c */ /* 0x002fcc000bf06270 */
[----:B------:R-:W-:-:S05]  /*3ec0*/  PLOP3.LUT P0, PT, PT, PT, UP0, 0x80, 0x8 ;  /* 0x000000000008781c */ /* 0x000fca0003f0f008 */
[----:B------:R-:W-:-:S08]  /*3ed0*/  @UP0 ULEA UR6, UR16, UR5, 0x3 ;  /* 0x0000000510060291 */ /* 0x000fd0000f8e18ff */
[----:B------:R-:W-:-:S04]  /*3ee0*/  @P0 SHF.L.U32 R0, R2, 0x1f, RZ ;  /* 0x0000001f02000819 */ /* 0x000fc800000006ff */
[----:B------:R1:W2:Y:S01]  /*3ef0*/  @P0 SYNCS.PHASECHK.TRANS64.TRYWAIT P2, [UR6], R0 ;  /* 0x00000000ff0005a7 */ /* 0x0002a20008041106 */
[----:B------:R-:W3:Y:S02]  /*3f00*/  SYNCS.PHASECHK.TRANS64.TRYWAIT P0, [UR7+0x100], R4 ;  /* 0x00010004ff0075a7 */ /* 0x000ee40008001107 */
[----:B-123--:R-:W-:Y:S05]  /*3f10*/  @!P0 BRA `(.L_x_76) ;  /* 0x0000004000bc8947 */ /* 0x00efea0003800000 */
.L_x_152:
[----:B------:R-:W-:Y:S01]  /*3f20*/  UMOV UR14, UR15 ;  /* 0x0000000f000e7c82 */ /* 0x000fe20008000000 */
[----:B------:R-:W-:Y:S05]  /*3f30*/  BRA.U !UP0, `(.L_x_77) ;  /* 0x0000000108c07547 */ /* 0x000fea000b800000 */
[----:B------:R-:W-:Y:S02]  /*3f40*/  UIADD3 UR14, UPT, UPT, UR20, UR15, URZ ;  /* 0x0000000f140e7290 */ /* 0x000fe4000fffe0ff */
[----:B------:R-:W-:Y:S01]  /*3f50*/  UPLOP3.LUT UP2, UPT, UPT, UPT, UPT, 0x40, 0x4 ;  /* 0x000000000004789c */ /* 0x000fe20003f4e870 */
[----:B------:R-:W-:Y:S01]  /*3f60*/  UMOV UR13, UR4 ;  /* 0x00000004000d7c82 */ /* 0x000fe20008000000 */
[----:B------:R-:W-:-:S09]  /*3f70*/  UMOV UR46, UR16 ;  /* 0x00000010002e7c82 */ /* 0x000fd20008000000 */
.L_x_80:
[----:B--2---:R-:W-:Y:S01]  /*3f80*/  ULEA UR6, UR46, UR5, 0x3 ;  /* 0x000000052e067291 */ /* 0x004fe2000f8e18ff */
[----:B---3--:R-:W-:Y:S11]  /*3f90*/  @P2 BRA `(.L_x_78) ;  /* 0x00000000000c2947 */ /* 0x008ff60003800000 */
[----:B-1----:R-:W-:Y:S04]  /*3fa0*/  SHF.L.U32 R4, R2, 0x1f, RZ ;  /* 0x0000001f02047819 */ /* 0x002fe800000006ff */
[----:B------:R-:W1:Y:S02]  /*3fb0*/  SYNCS.PHASECHK.TRANS64.TRYWAIT P0, [UR6], R4 ;  /* 0x00000004ff0075a7 */ /* 0x000e640008001106 */
[----:B-1----:R-:W-:Y:S05]  /*3fc0*/  @!P0 BRA `(.L_x_79) ;  /* 0x0000004000a88947 */ /* 0x002fea0003800000 */
.L_x_78:
[----:B------:R-:W-:Y:S01]  /*3fd0*/  UISETP.NE.AND UP0, UPT, UR13, 0x1, UPT ;  /* 0x000000010d00788c */ /* 0x000fe2000bf05270 */
[----:B------:R-:W-:Y:S01]  /*3fe0*/  PLOP3.LUT P2, PT, PT, PT, PT, 0x80, 0x8 ;  /* 0x000000000008781c */ /* 0x000fe20003f4f070 */
[----:B------:R-:W-:Y:S02]  /*3ff0*/  UIADD3 UR16, UPT, UPT, UR46, 0x1, URZ ;  /* 0x000000012e107890 */ /* 0x000fe4000fffe0ff */
[----:B------:R-:W-:Y:S02]  /*4000*/  ULEA UR32, UR46, UR12, 0x8 ;  /* 0x0000000c2e207291 */ /* 0x000fe4000f8e40ff */
[----:B------:R-:W-:Y:S01]  /*4010*/  UISETP.NE.AND UP1, UPT, UR16, 0xa, UPT ;  /* 0x0000000a1000788c */ /* 0x000fe2000bf25270 */
[----:B------:R-:W-:Y:S01]  /*4020*/  PLOP3.LUT P0, PT, PT, PT, UP0, 0x80, 0x8 ;  /* 0x000000000008781c */ /* 0x000fe20003f0f008 */
[----:B------:R-:W-:Y:S02]  /*4030*/  UIADD3 UR44, UPT, UPT, UR32, 0x2, URZ ;  /* 0x00000002202c7890 */ /* 0x000fe4000fffe0ff */
[----:B------:R-:W-:Y:S02]  /*4040*/  USEL UR31, URZ, 0x1, UP1 ;  /* 0x00000001ff1f7887 */ /* 0x000fe40008800000 */
[----:B------:R-:W-:Y:S02]  /*4050*/  USEL UR16, UR16, URZ, UP1 ;  /* 0x000000ff10107287 */ /* 0x000fe40008800000 */
[----:B------:R-:W-:Y:S02]  /*4060*/  UIADD3 UR40, UPT, UPT, UR32, 0x4, URZ ;  /* 0x0000000420287890 */ /* 0x000fe4000fffe0ff */
[----:B------:R-:W-:Y:S01]  /*4070*/  @UP0 ULEA UR30, UR16, UR5, 0x3 ;  /* 0x00000005101e0291 */ /* 0x000fe2000f8e18ff */
[----:B------:R-:W-:Y:S01]  /*4080*/  LOP3.LUT R2, R2, UR31, RZ, 0x3c, !PT ;  /* 0x0000001f02027c12 */ /* 0x000fe2000f8e3cff */
[----:B------:R-:W-:Y:S02]  /*4090*/  UIADD3 UR36, UPT, UPT, UR32, 0x6, URZ ;  /* 0x0000000620247890 */ /* 0x000fe4000fffe0ff */
[----:B------:R-:W-:Y:S01]  /*40a0*/  UIADD3 UR6, UPT, UPT, UR6, 0x50, URZ ;  /* 0x0000005006067890 */ /* 0x000fe2000fffe0ff */
[----:B-1----:R-:W-:Y:S01]  /*40b0*/  @P0 SHF.L.U32 R0, R2, 0x1f, RZ ;  /* 0x0000001f02000819 */ /* 0x002fe200000006ff */
[----:B------:R-:W-:Y:S02]  /*40c0*/  UIADD3 UR15, UPT, UPT, UR15, 0x1, URZ ;  /* 0x000000010f0f7890 */ /* 0x000fe4000fffe0ff */
[----:B------:R-:W-:Y:S01]  /*40d0*/  UIADD3 UR13, UPT, UPT, UR13, -0x1, URZ ;  /* 0xffffffff0d0d7890 */ /* 0x000fe2000fffe0ff */
[----:B------:R2:W3:Y:S01]  /*40e0*/  @P0 SYNCS.PHASECHK.TRANS64.TRYWAIT P2, [UR30], R0 ;  /* 0x00000000ff0005a7 */ /* 0x0004e2000804111e */
[----:B------:R-:W-:Y:S02]  /*40f0*/  ULEA UR30, UR46, UR11, 0xa ;  /* 0x0000000b2e1e7291 */ /* 0x000fe4000f8e50ff */
[----:B------:R-:W-:Y:S02]  /*4100*/  UISETP.NE.AND UP0, UPT, UR15, UR14, UPT ;  /* 0x0000000e0f00728c */ /* 0x000fe4000bf05270 */
[----:B------:R-:W-:Y:S02]  /*4110*/  UIADD3 UR42, UPT, UPT, UR30, 0x2, URZ ;  /* 0x000000021e2a7890 */ /* 0x000fe4000fffe0ff */
[----:B------:R-:W-:Y:S02]  /*4120*/  UIADD3 UR38, UPT, UPT, UR30, 0x4, URZ ;  /* 0x000000041e267890 */ /* 0x000fe4000fffe0ff */
[----:B------:R-:W-:Y:S01]  /*4130*/  UIADD3 UR34, UPT, UPT, UR30, 0x6, URZ ;  /* 0x000000061e227890 */ /* 0x000fe2000fffe0ff */
[----:B------:R-:W-:Y:S01]  /*4140*/  UMOV UR33, 0x40004040 ;  /* 0x4000404000217882 */ /* 0x000fe20000000000 */
[----:B------:R-:W-:Y:S01]  /*4150*/  UMOV UR31, 0x40004040 ;  /* 0x40004040001f7882 */ /* 0x000fe20000000000 */
[----:B------:R-:W-:Y:S01]  /*4160*/  UMOV UR45, 0x40004040 ;  /* 0x40004040002d7882 */ /* 0x000fe20000000000 */
[----:B------:R2:W-:Y:S01]  /*4170*/  UTCQMMA.2CTA gdesc[UR30], gdesc[UR32], tmem[UR8], tmem[UR28], idesc[UR29], UP2 ;  /* 0x00ff1c201e0075ea */ /* 0x0005e20009200308 */
[----:B------:R-:W-:Y:S01]  /*4180*/  UPLOP3.LUT UP2, UPT, UPT, UPT, UPT, 0x80, 0x8 ;  /* 0x000000000008789c */ /* 0x000fe20003f4f070 */
[----:B------:R-:W-:Y:S01]  /*4190*/  UMOV UR43, 0x40004040 ;  /* 0x40004040002b7882 */ /* 0x000fe20000000000 */
[----:B------:R-:W-:Y:S01]  /*41a0*/  UMOV UR41, 0x40004040 ;  /* 0x4000404000297882 */ /* 0x000fe20000000000 */
[----:B------:R2:W-:Y:S01]  /*41b0*/  UTCQMMA.2CTA gdesc[UR42], gdesc[UR44], tmem[UR8], tmem[UR26], idesc[UR27], UPT ;  /* 0x00ff1a2c2a0075ea */ /* 0x0005e2000ba00308 */
[----:B------:R-:W-:Y:S01]  /*41c0*/  UMOV UR39, 0x40004040 ;  /* 0x4000404000277882 */ /* 0x000fe20000000000 */
[----:B------:R-:W-:Y:S01]  /*41d0*/  UMOV UR37, 0x40004040 ;  /* 0x4000404000257882 */ /* 0x000fe20000000000 */
[----:B------:R-:W-:Y:S01]  /*41e0*/  UMOV UR35, 0x40004040 ;  /* 0x4000404000237882 */ /* 0x000fe20000000000 */
[----:B------:R2:W-:Y:S01]  /*41f0*/  UTCQMMA.2CTA gdesc[UR38], gdesc[UR40], tmem[UR8], tmem[UR24], idesc[UR25], UPT ;  /* 0x00ff1828260075ea */ /* 0x0005e2000ba00308 */
[----:B------:R2:W-:Y:S01]  /*4200*/  UTCQMMA.2CTA gdesc[UR34], gdesc[UR36], tmem[UR8], tmem[UR22], idesc[UR23], UPT ;  /* 0x00ff1624220075ea */ /* 0x0005e2000ba00308 */
[----:B------:R2:W-:Y:S01]  /*4210*/  UTCBAR.2CTA.MULTICAST [UR6], URZ, UR10 ;  /* 0x000000ff060073e9 */ /* 0x0005e2000820080a */
[----:B------:R-:W-:Y:S01]  /*4220*/  UMOV UR46, UR16 ;  /* 0x00000010002e7c82 */ /* 0x000fe20008000000 */
[----:B------:R-:W-:Y:S05]  /*4230*/  BRA.U UP0, `(.L_x_80) ;  /* 0xfffffffd00507547 */ /* 0x000fea000b83ffff */
.L_x_77:
[----:B------:R-:W-:Y:S01]  /*4240*/  UIADD3 UR7, UPT, UPT, UR7, 0xe0, URZ ;  /* 0x000000e007077890 */ /* 0x000fe2000fffe0ff */
[----:B------:R-:W-:-:S08]  /*4250*/  UMOV UR15, UR14 ;  /* 0x0000000e000f7c82 */ /* 0x000fd00008000000 */
[----:B------:R4:W-:Y:S01]  /*4260*/  UTCBAR.2CTA.MULTICAST [UR7], URZ, UR9 ;  /* 0x000000ff070073e9 */ /* 0x0009e20008200809 */
[----:B------:R-:W-:Y:S02]  /*4270*/  NOP ;  /* 0x0000000000007918 */ /* 0x000fe40000000000 */
.L_x_75:
[----:B------:R-:W-:Y:S01]  /*4280*/  UIADD3 UR19, UPT, UPT, UR19, 0x1, URZ ;  /* 0x0000000113137890 */ /* 0x000fe2000fffe0ff */
[----:B------:R-:W-:-:S03]  /*4290*/  ISETP.NE.AND P0, PT, R8, 0x2, PT ;  /* 0x000000020800780c */ /* 0x000fc60003f05270 */
[----:B------:R-:W-:Y:S01]  /*42a0*/  UISETP.NE.AND UP0, UPT, UR19, 0x4, UPT ;  /* 0x000000041300788c */ /* 0x000fe2000bf05270 */
[----:B-12---:R-:W-:Y:S02]  /*42b0*/  SEL R0, RZ, 0x1, P0 ;  /* 0x00000001ff007807 */ /* 0x006fe40000000000 */
[----:B------:R-:W-:Y:S01]  /*42c0*/  SEL R8, R8, RZ, P0 ;  /* 0x000000ff08087207 */ /* 0x000fe20000000000 */
[----:B------:R-:W-:Y:S01]  /*42d0*/  USEL UR6, URZ, 0x1, UP0 ;  /* 0x00000001ff067887 */ /* 0x000fe20008000000 */
[----:B------:R-:W-:Y:S01]  /*42e0*/  LOP3.LUT R3, R3, R0, RZ, 0x3c, !PT ;  /* 0x0000000003037212 */ /* 0x000fe200078e3cff */
[----:B------:R-:W-:-:S04]  /*42f0*/  USEL UR19, UR19, URZ, UP0 ;  /* 0x000000ff13137287 */ /* 0x000fc80008000000 */
[----:B------:R-:W-:Y:S01]  /*4300*/  LOP3.LUT R9, R9, UR6, RZ, 0x3c, !PT ;  /* 0x0000000609097c12 */ /* 0x000fe2000f8e3cff */
[----:B------:R-:W-:Y:S07]  /*4310*/  @P1 BRA `(.L_x_81) ;  /* 0xfffffff800881947 */ /* 0x000fee000383ffff */
[----:B------:R-:W1:Y:S01]  /*4320*/  S2UR UR4, SR_CgaCtaId ;  /* 0x00000000000479c3 */ /* 0x000e620000008800 */
[----:B------:R-:W-:Y:S01]  /*4330*/  ELECT P0, URZ, PT ;  /* 0x0000000000ff782f */ /* 0x000fe20003800000 */
[----:B------:R-:W-:Y:S01]  /*4340*/  HFMA2 R0, -RZ, RZ, 0, 5.9604644775390625e-08 ;  /* 0x00000001ff007431 */ /* 0x000fe200000001ff */
[----:B------:R-:W-:-:S05]  /*4350*/  UMOV UR6, 0x40 ;  /* 0x0000004000067882 */ /* 0x000fca0000000000 */
[----:B------:R-:W-:Y:S01]  /*4360*/  UVIRTCOUNT.DEALLOC.SMPOOL 0x80 ;  /* 0x000000800000784c */ /* 0x000fe20000000000 */
[----:B------:R-:W-:Y:S02]  /*4370*/  UISETP.NE.AND UP1, UPT, UR18, URZ, UPT ;  /* 0x000000ff1200728c */ /* 0x000fe4000bf25270 */
[----:B-1----:R-:W-:-:S09]  /*4380*/  ULEA UR4, UR4, UR6, 0x18 ;  /* 0x0000000604047291 */ /* 0x002fd2000f8ec0ff */
[----:B------:R1:W-:Y:S01]  /*4390*/  @P0 STS.U8 [UR4+0x1c], R0 ;  /* 0x00001c00ff000988 */ /* 0x0003e20008000004 */
[----:B------:R-:W-:Y:S05]  /*43a0*/  BRA.U UP1, `(.L_x_82) ;  /* 0x0000000101a07547 */ /* 0x000fea000b800000 */
[----:B------:R-:W-:Y:S01]  /*43b0*/  UIADD3 UR6, UPT, UPT, UR5, 0x100, URZ ;  /* 0x0000010005067890 */ /* 0x000fe2000fffe0ff */
[----:B------:R-:W-:-:S03]  /*43c0*/  SHF.L.U32 R2, R9, 0x1f, RZ ;  /* 0x0000001f09027819 */ /* 0x000fc600000006ff */
[----:B----4-:R-:W-:-:S09]  /*43d0*/  ULEA UR7, UR19, UR6, 0x3 ;  /* 0x0000000613077291 */ /* 0x010fd2000f8e18ff */
[----:B------:R-:W2:Y:S02]  /*43e0*/  SYNCS.PHASECHK.TRANS64.TRYWAIT P0, [UR7], R2 ;  /* 0x00000002ff0075a7 */ /* 0x000ea40008001107 */
[----:B--2---:R-:W-:Y:S05]  /*43f0*/  @!P0 BRA `(.L_x_83) ;  /* 0x0000003c00b48947 */ /* 0x004fea0003800000 */
.L_x_155:
        /* <DEDUP_REMOVED lines=9> */
.L_x_157:
        /* <DEDUP_REMOVED lines=9> */
.L_x_159:
[----:B------:R-:W-:-:S04]  /*4520*/  UIADD3 UR8, UPT, UPT, UR8, 0x1, URZ ;  /* 0x0000000108087890 */ /* 0x000fc8000fffe0ff */
[----:B------:R-:W-:-:S04]  /*4530*/  UISETP.NE.AND UP0, UPT, UR8, 0x4, UPT ;  /* 0x000000040800788c */ /* 0x000fc8000bf05270 */
[----:B------:R-:W-:Y:S02]  /*4540*/  USEL UR7, URZ, 0x1, UP0 ;  /* 0x00000001ff077887 */ /* 0x000fe40008000000 */
[----:B------:R-:W-:-:S04]  /*4550*/  USEL UR8, UR8, URZ, UP0 ;  /* 0x000000ff08087287 */ /* 0x000fc80008000000 */
[----:B------:R-:W-:Y:S01]  /*4560*/  ULEA UR8, UR8, UR6, 0x3 ;  /* 0x0000000608087291 */ /* 0x000fe2000f8e18ff */
[----:B------:R-:W-:-:S04]  /*4570*/  LOP3.LUT R2, R2, UR7, RZ, 0x3c, !PT ;  /* 0x0000000702027c12 */ /* 0x000fc8000f8e3cff */
[----:B------:R-:W-:Y:S01]  /*4580*/  SHF.L.U32 R2, R2, 0x1f, RZ ;  /* 0x0000001f02027819 */ /* 0x000fe200000006ff */
[----:B-1----:R-:W-:-:S04]  /*4590*/  IMAD.U32 R0, RZ, RZ, UR8 ;  /* 0x00000008ff007e24 */ /* 0x002fc8000f8e00ff */
[----:B------:R1:W2:Y:S03]  /*45a0*/  SYNCS.PHASECHK.TRANS64.TRYWAIT P0, [R0+URZ], R2 ;  /* 0x00000002000075a7 */ /* 0x0002a600080011ff */
[----:B--2---:R-:W-:Y:S05]  /*45b0*/  @!P0 NANOSLEEP.SYNCS 0x989680 ;  /* 0x009896800000895d */ /* 0x004fea0003900000 */
[----:B------:R-:W2:Y:S02]  /*45c0*/  @!P0 SYNCS.PHASECHK.TRANS64 P0, [R0+URZ], R2 ;  /* 0x00000002000085a7 */ /* 0x000ea400080010ff */
[----:B--2---:R-:W-:Y:S05]  /*45d0*/  @P0 BRA `(.L_x_86) ;  /* 0x0000000000200947 */ /* 0x004fea0003800000 */
.L_x_87:
[----:B--2---:R2:W4:Y:S02]  /*45e0*/  SYNCS.PHASECHK.TRANS64.TRYWAIT P0, [R0+URZ], R2 ;  /* 0x00000002000075a7 */ /* 0x00452400080011ff */
[----:B----4-:R-:W-:Y:S05]  /*45f0*/  @!P0 NANOSLEEP.SYNCS 0x989680 ;  /* 0x009896800000895d */ /* 0x010fea0003900000 */
[----:B------:R-:W4:Y:S02]  /*4600*/  @!P0 SYNCS.PHASECHK.TRANS64 P0, [R0+URZ], R2 ;  /* 0x00000002000085a7 */ /* 0x000f2400080010ff */
[----:B----4-:R-:W-:Y:S05]  /*4610*/  @!P0 BRA `(.L_x_87) ;  /* 0xfffffffc00f08947 */ /* 0x010fea000383ffff */
[----:B------:R-:W-:Y:S05]  /*4620*/  BRA `(.L_x_86) ;  /* 0x00000000000c7947 */ /* 0x000fea0003800000 */
.L_x_82:
[----:B------:R-:W-:-:S04]  /*4630*/  UIADD3 UR6, UPT, UPT, UR5, 0x140, URZ ;  /* 0x0000014005067890 */ /* 0x000fc8000fffe0ff */
[----:B------:R-:W-:-:S09]  /*4640*/  UPRMT UR6, UR17, 0x654, UR6 ;  /* 0x0000065411067896 */ /* 0x000fd20008000006 */
[----:B------:R-:W-:Y:S03]  /*4650*/  SYNCS.ARRIVE.TRANS64.RED.A1T0 RZ, [UR6], RZ ;  /* 0x000000ffffff79a7 */ /* 0x000fe60008100406 */
.L_x_86:
[----:B-12---:R-:W-:Y:S01]  /*4660*/  SHF.L.U32 R2, RZ, 0x1f, RZ ;  /* 0x0000001fff027819 */ /* 0x006fe200000006ff */
[----:B------:R-:W-:Y:S01]  /*4670*/  UIADD3 UR6, UPT, UPT, UR5, 0x140, URZ ;  /* 0x0000014005067890 */ /* 0x000fe2000fffe0ff */
[----:B------:R-:W-:Y:S02]  /*4680*/  PLOP3.LUT P0, PT, PT, PT, UP1, 0x80, 0x8 ;  /* 0x000000000008781c */ /* 0x000fe40003f0f018 */
[----:B------:R-:W1:Y:S02]  /*4690*/  SYNCS.PHASECHK.TRANS64.TRYWAIT P1, [UR5+0x140], R2 ;  /* 0x00014002ff0075a7 */ /* 0x000e640008021105 */
[----:B-1----:R-:W-:Y:S09]  /*46a0*/  @!P1 BRA `(.L_x_88) ;  /* 0x0000003c00509947 */ /* 0x002ff20003800000 */
.L_x_161:
[----:B------:R-:W-:Y:S01]  /*46b0*/  @!UP1 UPRMT UR6, UR17, 0x654, UR6 ;  /* 0x0000065411069896 */ /* 0x000fe20008000006 */
[----:B------:R-:W-:Y:S01]  /*46c0*/  UMOV UR8, 0xffff ;  /* 0x0000ffff00087882 */ /* 0x000fe20000000000 */
[----:B------:R-:W-:-:S07]  /*46d0*/  UMOV UR5, 0x1 ;  /* 0x0000000100057882 */ /* 0x000fce0000000000 */
[----:B------:R-:W-:Y:S01]  /*46e0*/  @!P0 SYNCS.ARRIVE.TRANS64.RED.A1T0 RZ, [UR6], RZ ;  /* 0x000000ffffff89a7 */ /* 0x000fe20008100406 */
[----:B------:R-:W-:Y:S01]  /*46f0*/  NOP ;  /* 0x0000000000007918 */ /* 0x000fe20000000000 */
[----:B-1----:R-:W1:Y:S01]  /*4700*/  LDS R0, [UR4+0x14] ;  /* 0x00001404ff007984 */ /* 0x002e620008000800 */
[----:B------:R-:W-:-:S04]  /*4710*/  ULOP3.LUT UR6, UR21, 0xffff, URZ, 0xc0, !UPT ;  /* 0x0000ffff15067892 */ /* 0x000fc8000f8ec0ff */
[----:B------:R-:W-:-:S04]  /*4720*/  USHF.R.U32.HI UR6, URZ, 0x5, UR6 ;  /* 0x00000005ff067899 */ /* 0x000fc80008011606 */
[----:B------:R-:W-:Y:S02]  /*4730*/  USHF.L.U32 UR8, UR8, UR6, URZ ;  /* 0x0000000608087299 */ /* 0x000fe400080006ff */
[----:B------:R-:W-:-:S04]  /*4740*/  USHF.L.U32 UR5, UR5, UR6, URZ ;  /* 0x0000000605057299 */ /* 0x000fc800080006ff */
[----:B-1----:R-:W-:-:S04]  /*4750*/  LOP3.LUT R0, R0, UR8, RZ, 0xc0, !PT ;  /* 0x0000000800007c12 */ /* 0x002fc8000f8ec0ff */
[----:B------:R-:W-:-:S13]  /*4760*/  ISETP.NE.AND P0, PT, R0, UR8, PT ;  /* 0x0000000800007c0c */ /* 0x000fda000bf05270 */
[----:B------:R-:W-:Y:S05]  /*4770*/  @P0 BRA `(.L_x_89) ;  /* 0x0000000000580947 */ /* 0x000fea0003800000 */
[----:B------:R-:W1:Y:S02]  /*4780*/  LDS R0, [UR4+0x18] ;  /* 0x00001804ff007984 */ /* 0x000e640008000800 */
[----:B-1----:R-:W-:-:S04]  /*4790*/  LOP3.LUT R0, R0, UR5, RZ, 0xc0, !PT ;  /* 0x0000000500007c12 */ /* 0x002fc8000f8ec0ff */
[----:B------:R-:W-:-:S13]  /*47a0*/  ISETP.NE.AND P0, PT, R0, UR5, PT ;  /* 0x0000000500007c0c */ /* 0x000fda000bf05270 */
[----:B------:R-:W-:Y:S05]  /*47b0*/  @P0 BRA `(.L_x_90) ;  /* 0x00000000003c0947 */ /* 0x000fea0003800000 */
[----:B------:R-:W1:Y:S01]  /*47c0*/  S2R R2, SR_LANEID ;  /* 0x0000000000027919 */ /* 0x000e620000000000 */
[----:B------:R-:W-:Y:S01]  /*47d0*/  ULOP3.LUT UR8, URZ, UR8, URZ, 0x33, !UPT ;  /* 0x00000008ff087292 */ /* 0x000fe2000f8e33ff */
[----:B----4-:R-:W-:Y:S02]  /*47e0*/  VOTEU.ANY UR7, UPT, PT ;  /* 0x0000000000077886 */ /* 0x010fe400038e0100 */
[----:B------:R-:W-:-:S03]  /*47f0*/  UFLO.U32 UR7, UR7 ;  /* 0x00000007000772bd */ /* 0x000fc600080e0000 */
[----:B------:R-:W-:-:S04]  /*4800*/  IMAD.U32 R0, RZ, RZ, UR8 ;  /* 0x00000008ff007e24 */ /* 0x000fc8000f8e00ff */
[----:B------:R2:W4:Y:S02]  /*4810*/  REDUX UR6, R0 ;  /* 0x00000000000673c4 */ /* 0x0005240000000000 */
[----:B------:R1:W-:Y:S02]  /*4820*/  UTCATOMSWS.AND URZ, UR8 ;  /* 0x0000000800ff79e3 */ /* 0x0003e40008000000 */
[----:B-1----:R-:W-:Y:S02]  /*4830*/  ISETP.EQ.U32.AND P0, PT, R2, UR7, PT ;  /* 0x0000000702007c0c */ /* 0x002fe4000bf02070 */
[----:B--2---:R-:W-:Y:S02]  /*4840*/  LOP3.LUT R0, RZ, UR5, RZ, 0x33, !PT ;  /* 0x00000005ff007c12 */ /* 0x004fe4000f8e33ff */
[----:B----4-:R-:W-:Y:S02]  /*4850*/  MOV R2, UR6 ;  /* 0x0000000600027c02 */ /* 0x010fe40008000f00 */
[----:B------:R-:W1:Y:S07]  /*4860*/  REDUX UR5, R0 ;  /* 0x00000000000573c4 */ /* 0x000e6e0000000000 */
[----:B------:R2:W-:Y:S01]  /*4870*/  @P0 ATOMS.AND RZ, [UR4+0x14], R2 ;  /* 0x00001402ffff098c */ /* 0x0005e2000a800004 */
[----:B-1----:R-:W-:-:S05]  /*4880*/  IMAD.U32 R0, RZ, RZ, UR5 ;  /* 0x00000005ff007e24 */ /* 0x002fca000f8e00ff */
[----:B------:R2:W-:Y:S01]  /*4890*/  @P0 ATOMS.AND RZ, [UR4+0x18], R0 ;  /* 0x00001800ffff098c */ /* 0x0005e2000a800004 */
[----:B------:R-:W-:Y:S05]  /*48a0*/  BRA `(.L_x_91) ;  /* 0x0000000000147947 */ /* 0x000fea0003800000 */
.L_x_90:
[----:B------:R-:W-:Y:S02]  /*48b0*/  MOV R2, 0x48d0 ;  /* 0x000048d000027802 */ /* 0x000fe40000000f00 */
[----:B---345:R-:W-:Y:S05]  /*48c0*/  CALL.REL.NOINC `($__internal_0_$__cuda_sm10x_tcgen05_guardrail_trap_col_being_dealloced_not_returned_by_alloc) ;  /* 0x0000003c00647944 */ /* 0x038fea0003c00000 */
[----:B------:R-:W-:Y:S05]  /*48d0*/  BRA `(.L_x_91) ;  /* 0x0000000000087947 */ /* 0x000fea0003800000 */
.L_x_89:
[----:B------:R-:W-:Y:S02]  /*48e0*/  MOV R2, 0x4900 ;  /* 0x0000490000027802 */ /* 0x000fe40000000f00 */
[----:B---345:R-:W-:Y:S05]  /*48f0*/  CALL.REL.NOINC `($__internal_2_$__cuda_sm10x_tcgen05_guardrail_trap_unallocated_columns_being_dealloced) ;  /* 0x0000003c00707944 */ /* 0x038fea0003c00000 */
.L_x_91:
[----:B------:R-:W-:Y:S01]  /*4900*/  NOP ;  /* 0x0000000000007918 */ /* 0x000fe20000000000 */
[----:B------:R-:W-:Y:S05]  /*4910*/  EXIT ;  /* 0x000000000000794d */ /* 0x000fea0003800000 */
.L_x_62:
[----:B------:R-:W-:-:S09]  /*4920*/  UISETP.NE.OR UP0, UPT, UR11, 0x3, !UP3 ;  /* 0x000000030b00788c */ /* 0x000fd2000df05670 */
[----:B------:R-:W-:Y:S05]  /*4930*/  BRA.U UP0, `(.L_x_92) ;  /* 0x0000000900e87547 */ /* 0x000fea000b800000 */
[----:B------:R-:W1:Y:S01]  /*4940*/  LDCU UR25, c[0x0][0x370] ;  /* 0x00006e00ff1977ac */ /* 0x000e620008000800 */
[----:B------:R-:W2:Y:S01]  /*4950*/  LDC.64 R16, c[0x0][0x348] ;  /* 0x0000d200ff107b82 */ /* 0x000ea20000000a00 */
[----:B------:R-:W-:Y:S02]  /*4960*/  HFMA2 R13, -RZ, RZ, 0, 0 ;  /* 0x00000000ff0d7431 */ /* 0x000fe400000001ff */
[----:B------:R-:W-:Y:S01]  /*4970*/  IMAD.MOV.U32 R15, RZ, RZ, 0x1 ;  /* 0x00000001ff0f7424 */ /* 0x000fe200078e00ff */
[----:B------:R-:W1:Y:S01]  /*4980*/  LDCU.128 UR20, c[0x0][0xb10] ;  /* 0x00016200ff1477ac */ /* 0x000e620008000c00 */
[----:B------:R-:W-:Y:S01]  /*4990*/  IMAD.MOV.U32 R14, RZ, RZ, RZ ;  /* 0x000000ffff0e7224 */ /* 0x000fe200078e00ff */
[----:B------:R-:W-:Y:S01]  /*49a0*/  MOV R12, 0x2000 ;  /* 0x00002000000c7802 */ /* 0x000fe20000000f00 */
[----:B------:R-:W3:Y:S01]  /*49b0*/  LDCU UR24, c[0x0][0x374] ;  /* 0x00006e80ff1877ac */ /* 0x000ee20008000800 */
[----:B------:R-:W4:Y:S01]  /*49c0*/  LDC.64 R2, c[0x0][0x888] ;  /* 0x00022200ff027b82 */ /* 0x000f220000000a00 */
[----:B------:R-:W3:Y:S01]  /*49d0*/  LDCU UR13, c[0x0][0xb0c] ;  /* 0x00016180ff0d77ac */ /* 0x000ee20008000800 */
[----:B------:R-:W3:Y:S06]  /*49e0*/  LDCU UR18, c[0x0][0xb20] ;  /* 0x00016400ff1277ac */ /* 0x000eec0008000800 */
[----:B------:R-:W2:Y:S01]  /*49f0*/  LDC.64 R4, c[0x0][0x890] ;  /* 0x00022400ff047b82 */ /* 0x000ea20000000a00 */
[----:B------:R-:W3:Y:S01]  /*4a00*/  LDCU UR4, c[0x0][0xb30] ;  /* 0x00016600ff0477ac */ /* 0x000ee20008000800 */
[----:B------:R-:W-:Y:S01]  /*4a10*/  UMOV UR19, 0x400 ;  /* 0x0000040000137882 */ /* 0x000fe20000000000 */
[----:B------:R-:W-:-:S02]  /*4a20*/  UISETP.GE.AND UP0, UPT, UR37, 0x1, UPT ;  /* 0x000000012500788c */ /* 0x000fc4000bf06270 */
[----:B------:R-:W-:Y:S02]  /*4a30*/  ULEA UR19, UR54, UR19, 0x18 ;  /* 0x0000001336137291 */ /* 0x000fe4000f8ec0ff */
[----:B------:R-:W-:Y:S02]  /*4a40*/  UP2UR UR5, UPR, URZ, 0x1 ;  /* 0x00000001ff057883 */ /* 0x000fe40008000000 */
[----:B-1----:R-:W-:Y:S02]  /*4a50*/  UIMAD.WIDE.U32 UR10, UR25, UR20, URZ ;  /* 0x00000014190a72a5 */ /* 0x002fe4000f8e00ff */
[----:B------:R-:W-:Y:S02]  /*4a60*/  UIADD3 UR5, UPT, UPT, UR19, 0xa0, URZ ;  /* 0x000000a013057890 */ /* 0x000fe4000fffe0ff */
[----:B---3--:R-:W-:Y:S02]  /*4a70*/  UIMAD.WIDE.U32 UR8, UR24, UR23, URZ ;  /* 0x00000017180872a5 */ /* 0x008fe4000f8e00ff */
[----:B------:R-:W-:-:S02]  /*4a80*/  UPLOP3.LUT UP3, UPT, UPT, UPT, UPT, 0x40, 0x4 ;  /* 0x000000000004789c */ /* 0x000fc40003f6e870 */
[----:B------:R-:W-:Y:S01]  /*4a90*/  UISETP.NE.AND UP4, UPT, UR37, 0x1, UPT ;  /* 0x000000012500788c */ /* 0x000fe2000bf85270 */
[----:B------:R-:W1:Y:S01]  /*4aa0*/  LDCU.64 UR6, c[0x0][0xb28] ;  /* 0x00016500ff0677ac */ /* 0x000e620008000a00 */
[----:B------:R-:W-:Y:S02]  /*4ab0*/  UISETP.NE.AND UP6, UPT, UR13, 0x1, UPT ;  /* 0x000000010d00788c */ /* 0x000fe4000bfc5270 */
[----:B------:R-:W-:Y:S02]  /*4ac0*/  UISETP.NE.AND UP5, UPT, UR22, 0x1, UPT ;  /* 0x000000011600788c */ /* 0x000fe4000bfa5270 */
[----:B------:R-:W-:Y:S02]  /*4ad0*/  UPRMT UR54, UR54, 0x654, UR5 ;  /* 0x0000065436367896 */ /* 0x000fe40008000005 */
[----:B------:R-:W-:Y:S02]  /*4ae0*/  USHF.R.U32.HI UR28, URZ, UR21, UR11 ;  /* 0x00000015ff1c7299 */ /* 0x000fe4000801160b */
[----:B------:R-:W-:-:S02]  /*4af0*/  USHF.R.U32.HI UR27, URZ, UR18, UR9 ;  /* 0x00000012ff1b7299 */ /* 0x000fc40008011609 */
[----:B------:R-:W-:-:S11]  /*4b00*/  UISETP.NE.AND UP2, UPT, UR4, 0x1, UPT ;  /* 0x000000010400788c */ /* 0x000fd6000bf45270 */
.L_x_100:
[C---:B------:R-:W-:Y:S02]  /*4b10*/  LEA R7, R14.reuse, UR19, 0x3 ;  /* 0x000000130e077c11 */ /* 0x040fe4000f8e18ff */
[----:B------:R-:W-:Y:S02]  /*4b20*/  SHF.L.U32 R0, R13, 0x1f, RZ ;  /* 0x0000001f0d007819 */ /* 0x000fe400000006ff */
[----:B------:R-:W-:Y:S02]  /*4b30*/  LEA R8, R14, UR19, 0x4 ;  /* 0x000000130e087c11 */ /* 0x000fe4000f8e20ff */
[----:B---3--:R-:W3:Y:S02]  /*4b40*/  SYNCS.PHASECHK.TRANS64.TRYWAIT P0, [R7+URZ+0xc0], R0 ;  /* 0x0000c000070075a7 */ /* 0x008ee400080011ff */
[----:B---3--:R-:W-:Y:S05]  /*4b50*/  @!P0 BRA `(.L_x_93) ;  /* 0x00000038003c8947 */ /* 0x008fea0003800000 */
.L_x_162:
[----:B------:R-:W1:Y:S01]  /*4b60*/  LDS.128 R8, [R8+0x150] ;  /* 0x0001500008087984 */ /* 0x000e620000000c00 */
[----:B------:R-:W-:Y:S01]  /*4b70*/  UISETP.GE.AND UP0, UPT, UR37, 0x1, UPT ;  /* 0x000000012500788c */ /* 0x000fe2000bf06270 */
[----:B------:R-:W-:Y:S01]  /*4b80*/  @!PT LDS RZ, [RZ] ;  /* 0x00000000fffff984 */ /* 0x000fe20000000800 */
[----:B------:R-:W-:Y:S01]  /*4b90*/  @!PT LDS RZ, [RZ] ;  /* 0x00000000fffff984 */ /* 0x000fe20000000800 */
[----:B------:R-:W-:Y:S01]  /*4ba0*/  @!PT LDS RZ, [RZ] ;  /* 0x00000000fffff984 */ /* 0x000fe20000000800 */
[----:B------:R-:W-:Y:S01]  /*4bb0*/  @!PT LDS RZ, [RZ] ;  /* 0x00000000fffff984 */ /* 0x000fe20000000800 */
[----:B------:R2:W-:Y:S06]  /*4bc0*/  MEMBAR.ALL.CTA ;  /* 0x0000000000007992 */ /* 0x0005ec0000008000 */
[----:B--2---:R-:W2:Y:S01]  /*4bd0*/  FENCE.VIEW.ASYNC.S ;  /* 0x00000000000073c6 */ /* 0x004ea20000000000 */
[----:B-1----:R-:W-:Y:S11]  /*4be0*/  LOP3.LUT P0, RZ, R10, 0x1, RZ, 0xc0, !PT ;  /* 0x000000010aff7812 */ /* 0x002ff6000780c0ff */
[----:B------:R-:W-:Y:S02]  /*4bf0*/  @!UPT UIADD3 URZ, UPT, UPT, URZ, URZ, URZ ;  /* 0x000000fffffff290 */ /* 0x000fe4000fffe0ff */
[----:B--2---:R-:W-:Y:S01]  /*4c00*/  VOTEU.ANY UP1, P0 ;  /* 0x0000000000ff7886 */ /* 0x004fe20000020100 */
[----:B------:R-:W-:Y:S11]  /*4c10*/  PLOP3.LUT P0, PT, PT, PT, UP1, 0x80, 0x8 ;  /* 0x000000000008781c */ /* 0x000ff60003f0f018 */
[----:B------:R-:W-:Y:S02]  /*4c20*/  @!UPT UIADD3 URZ, UPT, UPT, URZ, URZ, URZ ;  /* 0x000000fffffff290 */ /* 0x000fe4000fffe0ff */
[----:B---3--:R-:W-:Y:S02]  /*4c30*/  @P0 SHF.R.U32.HI R0, RZ, 0x10, R9 ;  /* 0x00000010ff000819 */ /* 0x008fe40000011609 */
[----:B------:R-:W-:Y:S02]  /*4c40*/  @P0 MOV R6, R8 ;  /* 0x0000000800060202 */ /* 0x000fe40000000f00 */
[----:B------:R-:W-:Y:S01]  /*4c50*/  @P0 R2UR UR4, R0 ;  /* 0x00000000000402ca */ /* 0x000fe200000e0000 */
[----:B------:R-:W-:Y:S01]  /*4c60*/  VIADD R0, R7, 0xd0 ;  /* 0x000000d007007836 */ /* 0x000fe20000000000 */
[----:B------:R-:W-:Y:S02]  /*4c70*/  @P0 LOP3.LUT R8, R9, 0xffff, RZ, 0xc0, !PT ;  /* 0x0000ffff09080812 */ /* 0x000fe400078ec0ff */
[----:B------:R-:W-:Y:S02]  /*4c80*/  @P0 R2UR UR8, R6 ;  /* 0x00000000060802ca */ /* 0x000fe400000e0000 */
[----:B------:R-:W-:Y:S02]  /*4c90*/  PRMT R0, RZ, 0x654, R0 ;  /* 0x00000654ff007816 */ /* 0x000fe40000000000 */
[----:B------:R-:W-:Y:S02]  /*4ca0*/  @P0 R2UR UR5, R8 ;  /* 0x00000000080502ca */ /* 0x000fe400000e0000 */
[----:B------:R1:W-:Y:S03]  /*4cb0*/  SYNCS.ARRIVE.TRANS64.RED.A1T0 RZ, [R0+URZ], RZ ;  /* 0x000000ff00ff79a7 */ /* 0x0003e600081004ff */
[----:B------:R-:W-:Y:S04]  /*4cc0*/  @UP1 UMOV UR29, UR4 ;  /* 0x00000004001d1c82 */ /* 0x000fe80008000000 */
[----:B------:R-:W-:Y:S04]  /*4cd0*/  @UP1 UMOV UR15, UR8 ;  /* 0x00000008000f1c82 */ /* 0x000fe80008000000 */
[----:B------:R-:W-:Y:S01]  /*4ce0*/  @UP1 UMOV UR14, UR5 ;  /* 0x00000005000e1c82 */ /* 0x000fe20008000000 */
[----:B------:R-:W-:Y:S05]  /*4cf0*/  BRA.U !UP0, `(.L_x_94) ;  /* 0x0000000108947547 */ /* 0x000fea000b800000 */
[----:B------:R-:W-:Y:S02]  /*4d00*/  UIMAD.WIDE.U32 UR30, UR14, UR23, URZ ;  /* 0x000000170e1e72a5 */ /* 0x000fe4000f8e00ff */
[----:B------:R-:W-:Y:S02]  /*4d10*/  UIMAD.WIDE.U32 UR40, UR15, UR20, URZ ;  /* 0x000000140f2872a5 */ /* 0x000fe4000f8e00ff */
[----:B------:R-:W-:Y:S02]  /*4d20*/  USEL UR4, UR24, UR27, !UP5 ;  /* 0x0000001b18047287 */ /* 0x000fe4000e800000 */
[----:B------:R-:W-:Y:S02]  /*4d30*/  USHF.R.U32.HI UR32, URZ, UR18, UR31 ;  /* 0x00000012ff207299 */ /* 0x000fe4000801161f */
[----:B------:R-:W-:Y:S02]  /*4d40*/  UIMAD.WIDE.U32 UR38, UR4, UR6, URZ ;  /* 0x00000006042672a5 */ /* 0x000fe4000f8e00ff */
[----:B------:R-:W-:Y:S02]  /*4d50*/  USEL UR9, UR25, UR28, !UP6 ;  /* 0x0000001c19097287 */ /* 0x000fe4000f000000 */
[----:B------:R-:W-:Y:S02]  /*4d60*/  USEL UR8, UR14, UR32, !UP5 ;  /* 0x000000200e087287 */ /* 0x000fe4000e800000 */
[----:B------:R-:W-:Y:S02]  /*4d70*/  UIMAD.WIDE.U32 UR34, UR9, UR6, URZ ;  /* 0x00000006092272a5 */ /* 0x000fe4000f8e00ff */
[----:B------:R-:W-:Y:S02]  /*4d80*/  UIMAD.WIDE.U32 UR16, UR8, UR6, URZ ;  /* 0x00000006081072a5 */ /* 0x000fe4000f8e00ff */
[----:B------:R-:W-:Y:S02]  /*4d90*/  @UP4 USHF.R.U32.HI UR9, URZ, UR7, UR35 ;  /* 0x00000007ff094299 */ /* 0x000fe40008011623 */
[----:B------:R-:W-:Y:S02]  /*4da0*/  USHF.R.U32.HI UR17, URZ, UR7, UR17 ;  /* 0x00000007ff117299 */ /* 0x000fe40008011611 */
[----:B------:R-:W-:Y:S02]  /*4db0*/  UIMAD UR10, UR37, UR9, URZ ;  /* 0x00000009250a72a4 */ /* 0x000fe4000f8e02ff */
[----:B------:R-:W-:Y:S01]  /*4dc0*/  USEL UR17, UR8, UR17, !UP4 ;  /* 0x0000001108117287 */ /* 0x000fe2000e000000 */
[----:B------:R-:W-:Y:S02]  /*4dd0*/  UMOV UR31, UR41 ;  /* 0x00000029001f7c82 */ /* 0x000fe40008000000 */
[----:B------:R-:W-:Y:S02]  /*4de0*/  USHF.R.U32.HI UR30, URZ, UR21, UR31 ;  /* 0x00000015ff1e7299 */ /* 0x000fe4000801161f */
[----:B------:R-:W-:Y:S02]  /*4df0*/  UIADD3 UR16, UPT, UPT, -UR17, URZ, URZ ;  /* 0x000000ff11107290 */ /* 0x000fe4000fffe1ff */
[----:B------:R-:W-:Y:S02]  /*4e00*/  USEL UR5, UR15, UR30, !UP6 ;  /* 0x0000001e0f057287 */ /* 0x000fe4000f000000 */
[----:B------:R-:W-:Y:S01]  /*4e10*/  UIMAD UR16, UR37, UR16, UR8 ;  /* 0x00000010251072a4 */ /* 0x000fe2000f8e0208 */
[----:B------:R-:W-:Y:S02]  /*4e20*/  UMOV UR31, UR39 ;  /* 0x00000027001f7c82 */ /* 0x000fe40008000000 */
[----:B------:R-:W-:Y:S04]  /*4e30*/  @UP4 USHF.R.U32.HI UR4, URZ, UR7, UR31 ;  /* 0x00000007ff044299 */ /* 0x000fe8000801161f */
[----:B------:R-:W-:Y:S04]  /*4e40*/  UIMAD UR4, UR37, UR4, URZ ;  /* 0x00000004250472a4 */ /* 0x000fe8000f8e02ff */
[----:B------:R-:W-:Y:S04]  /*4e50*/  UISETP.GE.AND UP0, UPT, UR8, UR4, UPT ;  /* 0x000000040800728c */ /* 0x000fe8000bf06270 */
[----:B------:R-:W-:Y:S02]  /*4e60*/  UISETP.GE.OR UP0, UPT, UR5, UR10, UP0 ;  /* 0x0000000a0500728c */ /* 0x000fe40008706670 */
[----:B------:R-:W-:Y:S09]  /*4e70*/  UIMAD.WIDE.U32 UR10, UR5, UR6, URZ ;  /* 0x00000006050a72a5 */ /* 0x000ff2000f8e00ff */
[----:B------:R-:W-:Y:S04]  /*4e80*/  @!UP0 USHF.R.U32.HI UR4, URZ, UR7, UR11 ;  /* 0x00000007ff048299 */ /* 0x000fe8000801160b */
[----:B------:R-:W-:Y:S04]  /*4e90*/  @!UP0 USEL UR4, UR5, UR4, !UP4 ;  /* 0x0000000405048287 */ /* 0x000fe8000e000000 */
[----:B------:R-:W-:Y:S02]  /*4ea0*/  @!UP0 UIMAD UR12, UR9, UR16, UR4 ;  /* 0x00000010090c82a4 */ /* 0x000fe4000f8e0204 */
[----:B------:R-:W-:Y:S02]  /*4eb0*/  @!UP0 UIADD3 UR16, UPT, UPT, UR17, -UR4, URZ ;  /* 0x8000000411108290 */ /* 0x000fe4000fffe0ff */
[----:B------:R-:W-:Y:S02]  /*4ec0*/  UIADD3 UR9, UPT, UPT, -UR5, URZ, URZ ;  /* 0x000000ff05097290 */ /* 0x000fe4000fffe1ff */
[----:B------:R-:W-:Y:S02]  /*4ed0*/  UIADD3 UR4, UPT, UPT, -UR8, URZ, URZ ;  /* 0x000000ff08047290 */ /* 0x000fe4000fffe1ff */
[----:B------:R-:W-:Y:S02]  /*4ee0*/  @!UP0 UIMAD UR8, UR16, UR37, UR5 ;  /* 0x00000025100882a4 */ /* 0x000fe4000f8e0205 */
[----:B------:R-:W-:Y:S02]  /*4ef0*/  UIMAD UR15, UR13, UR9, UR15 ;  /* 0x000000090d0f72a4 */ /* 0x000fe4000f8e020f */
[----:B------:R-:W-:Y:S01]  /*4f00*/  UIMAD UR14, UR22, UR4, UR14 ;  /* 0x00000004160e72a4 */ /* 0x000fe2000f8e020e */
[----:B------:R-:W-:Y:S02]  /*4f10*/  @!UP0 UMOV UR5, UR12 ;  /* 0x0000000c00058c82 */ /* 0x000fe40008000000 */
[----:B------:R-:W-:Y:S02]  /*4f20*/  UIMAD UR15, UR5, UR13, UR15 ;  /* 0x0000000d050f72a4 */ /* 0x000fe4000f8e020f */
[----:B------:R-:W-:Y:S11]  /*4f30*/  UIMAD UR14, UR8, UR22, UR14 ;  /* 0x00000016080e72a4 */ /* 0x000ff6000f8e020e */
[----:B------:R-:W-:Y:S01]  /*4f40*/  @!UPT UIADD3 URZ, UPT, UPT, URZ, URZ, URZ ;  /* 0x000000fffffff290 */ /* 0x000fe2000fffe0ff */
.L_x_94:
[----:B------:R-:W2:Y:S01]  /*4f50*/  @!UP2 LDCU.128 UR8, c[0x0][0xb10] ;  /* 0x00016200ff08a7ac */ /* 0x000ea20008000c00 */
[C---:B------:R-:W-:Y:S02]  /*4f60*/  ISETP.NE.U32.AND P1, PT, R4.reuse, RZ, PT ;  /* 0x000000ff0400720c */ /* 0x040fe40003f25070 */
[----:B------:R-:W-:Y:S02]  /*4f70*/  ISETP.NE.U32.AND P0, PT, R4, RZ, PT ;  /* 0x000000ff0400720c */ /* 0x000fe40003f05070 */
[C---:B------:R-:W-:Y:S02]  /*4f80*/  ISETP.NE.AND.EX P1, PT, R5.reuse, RZ, PT, P1 ;  /* 0x000000ff0500720c */ /* 0x040fe40003f25310 */
[----:B------:R-:W-:Y:S01]  /*4f90*/  ISETP.NE.AND.EX P0, PT, R5, RZ, PT, P0 ;  /* 0x000000ff0500720c */ /* 0x000fe20003f05300 */
[----:B------:R-:W3:Y:S01]  /*4fa0*/  @!UP2 LDCU UR5, c[0x0][0xb0c] ;  /* 0x00016180ff05a7ac */ /* 0x000ee20008000800 */
[----:B------:R-:W-:Y:S01]  /*4fb0*/  SHF.L.U32 R6, R15, 0x1f, RZ ;  /* 0x0000001f0f067819 */ /* 0x000fe200000006ff */
[----:B--2---:R-:W-:Y:S04]  /*4fc0*/  UIMAD.WIDE.U32 UR16, UR15, UR8, URZ ;  /* 0x000000080f1072a5 */ /* 0x004fe8000f8e00ff */
[----:B------:R-:W-:Y:S02]  /*4fd0*/  @!UP2 USHF.R.U32.HI UR4, URZ, UR9, UR17 ;  /* 0x00000009ff04a299 */ /* 0x000fe40008011611 */
[----:B------:R-:W-:Y:S02]  /*4fe0*/  UIMAD.WIDE.U32 UR16, UR14, UR11, URZ ;  /* 0x0000000b0e1072a5 */ /* 0x000fe4000f8e00ff */
[----:B---3--:R-:W-:Y:S04]  /*4ff0*/  @!UP2 UISETP.NE.AND UP0, UPT, UR5, 0x1, UPT ;  /* 0x000000010500a88c */ /* 0x008fe8000bf05270 */
[----:B------:R-:W-:Y:S02]  /*5000*/  @!UP2 USEL UR8, UR15, UR4, !UP0 ;  /* 0x000000040f08a287 */ /* 0x000fe4000c000000 */
[----:B------:R-:W-:Y:S01]  /*5010*/  @!UP2 UISETP.NE.AND UP0, UPT, UR10, 0x1, UPT ;  /* 0x000000010a00a88c */ /* 0x000fe2000bf05270 */
[----:B------:R-:W2:Y:S02]  /*5020*/  @!UP2 LDCU UR4, c[0x0][0xb20] ;  /* 0x00016400ff04a7ac */ /* 0x000ea40008000800 */
[----:B--2---:R-:W-:Y:S04]  /*5030*/  @!UP2 USHF.R.U32.HI UR4, URZ, UR4, UR17 ;  /* 0x00000004ff04a299 */ /* 0x004fe80008011611 */
[----:B------:R-:W-:Y:S04]  /*5040*/  @!UP2 USEL UR9, UR14, UR4, !UP0 ;  /* 0x000000040e09a287 */ /* 0x000fe8000c000000 */
[----:B------:R-:W-:Y:S02]  /*5050*/  @!UP2 UIADD3 UR4, UPT, UPT, -UR8, UR9, URZ ;  /* 0x000000090804a290 */ /* 0x000fe4000fffe1ff */
[----:B------:R-:W-:Y:S02]  /*5060*/  @!UP2 UIADD3 UR8, UPT, UPT, UR8, -UR9, URZ ;  /* 0x800000090808a290 */ /* 0x000fe4000fffe0ff */
[----:B------:R-:W-:Y:S02]  /*5070*/  @!UP2 UIMAD UR15, UR4, UR5, UR15 ;  /* 0x00000005040fa2a4 */ /* 0x000fe4000f8e020f */
[----:B------:R-:W-:Y:S01]  /*5080*/  @!UP2 UIMAD UR14, UR8, UR10, UR14 ;  /* 0x0000000a080ea2a4 */ /* 0x000fe2000f8e020e */
[----:B------:R-:W-:Y:S11]  /*5090*/  BRA.U UP3, `(.L_x_95) ;  /* 0x0000000103107547 */ /* 0x000ff6000b800000 */
[----:B------:R-:W-:Y:S04]  /*50a0*/  MOV R7, UR26 ;  /* 0x0000001a00077c02 */ /* 0x000fe80008000f00 */
[----:B------:R-:W-:Y:S04]  /*50b0*/  SHF.L.U32 R7, R7, 0x1f, RZ ;  /* 0x0000001f07077819 */ /* 0x000fe800000006ff */
[----:B------:R-:W2:Y:S02]  /*50c0*/  SYNCS.PHASECHK.TRANS64.TRYWAIT P2, [UR19+0xb8], R7 ;  /* 0x0000b807ff0075a7 */ /* 0x000ea40008041113 */
[----:B--2---:R-:W-:Y:S05]  /*50d0*/  @!P2 BRA `(.L_x_96) ;  /* 0x0000003000f0a947 */ /* 0x004fea0003800000 */
.L_x_95:
[----:B------:R-:W-:Y:S05]  /*50e0*/  @!P1 BRA `(.L_x_97) ;  /* 0x00000000002c9947 */ /* 0x000fea0003800000 */
[----:B----4-:R-:W-:Y:S01]  /*50f0*/  ISETP.NE.U32.AND P1, PT, R2, RZ, PT ;  /* 0x000000ff0200720c */ /* 0x010fe20003f25070 */
[----:B------:R-:W-:Y:S03]  /*5100*/  IMAD.MOV.U32 R141, RZ, RZ, 0x1 ;  /* 0x00000001ff8d7424 */ /* 0x000fe600078e00ff */
[----:B------:R-:W-:Y:S11]  /*5110*/  ISETP.NE.AND.EX P1, PT, R3, RZ, PT, P1 ;  /* 0x000000ff0300720c */ /* 0x000ff60003f25310 */
[----:B------:R-:W-:Y:S02]  /*5120*/  @!UPT UIADD3 URZ, UPT, UPT, URZ, URZ, URZ ;  /* 0x000000fffffff290 */ /* 0x000fe4000fffe0ff */
[----:B------:R-:W2:Y:S01]  /*5130*/  @P1 LDC.64 R8, c[0x0][0x888] ;  /* 0x00022200ff081b82 */ /* 0x000ea20000000a00 */
[----:B-1----:R-:W-:Y:S04]  /*5140*/  @P1 IMAD R0, R4, UR36, RZ ;  /* 0x0000002404001c24 */ /* 0x002fe8000f8e02ff */
[----:B--2---:R-:W-:Y:S04]  /*5150*/  @P1 IMAD.WIDE R8, R0, 0x4, R8 ;  /* 0x0000000400081825 */ /* 0x004fe800078e0208 */
[----:B------:R-:W-:Y:S01]  /*5160*/  HFMA2 R0, -RZ, RZ, 0, 5.9604644775390625e-08 ;  /* 0x00000001ff007431 */ /* 0x000fe200000001ff */
[----:B-----5:R2:W5:Y:S04]  /*5170*/  @P1 LDG.E R71, desc[UR52][R8.64] ;  /* 0x0000003408471981 */ /* 0x020568000c1e1900 */
[----:B------:R-:W-:Y:S01]  /*5180*/  @!P1 PRMT R141, R0, 0x7610, R141 ;  /* 0x00007610008d9816 */ /* 0x000fe2000000008d */
[----:B--2---:R-:W3:Y:S06]  /*5190*/  @!P1 LDC R71, c[0x0][0x880] ;  /* 0x00022000ff479b82 */ /* 0x004eec0000000800 */
.L_x_97:
[----:B---3-5:R-:W-:Y:S01]  /*51a0*/  @!P0 FSETP.EQ.AND P1, PT, R71, RZ, PT ;  /* 0x000000ff4700820b */ /* 0x028fe20003f22000 */
[----:B------:R-:W-:Y:S01]  /*51b0*/  @!UPT UIADD3 URZ, UPT, UPT, URZ, URZ, URZ ;  /* 0x000000fffffff290 */ /* 0x000fe2000fffe0ff */
[----:B------:R-:W-:Y:S11]  /*51c0*/  @!P0 BRA `(.L_x_98) ;  /* 0x0000000000188947 */ /* 0x000ff60003800000 */
[----:B------:R-:W-:Y:S02]  /*51d0*/  LOP3.LUT P0, RZ, R141, 0xff, RZ, 0xc0, !PT ;  /* 0x000000ff8dff7812 */ /* 0x000fe4000780c0ff */
[----:B----4-:R-:W-:Y:S04]  /*51e0*/  ISETP.NE.U32.AND P1, PT, R2, RZ, PT ;  /* 0x000000ff0200720c */ /* 0x010fe80003f25070 */
[----:B------:R-:W-:Y:S04]  /*51f0*/  ISETP.NE.AND.EX P1, PT, R3, RZ, PT, P1 ;  /* 0x000000ff0300720c */ /* 0x000fe80003f25310 */
[----:B------:R-:W-:Y:S03]  /*5200*/  PLOP3.LUT P1, PT, P1, PT, PT, 0x8, 0x80 ;  /* 0x000000000080781c */ /* 0x000fe60000f2e170 */
[----:B------:R-:W-:Y:S11]  /*5210*/  @P0 FSETP.EQ.AND P1, PT, R71, RZ, PT ;  /* 0x000000ff4700020b */ /* 0x000ff60003f22000 */
[----:B------:R-:W-:Y:S02]  /*5220*/  @!UPT UIADD3 URZ, UPT, UPT, URZ, URZ, URZ ;  /* 0x000000fffffff290 */ /* 0x000fe4000fffe0ff */
.L_x_98:
[----:B------:R-:W2:Y:S01]  /*5230*/  SYNCS.PHASECHK.TRANS64.TRYWAIT P0, [UR19+0xa8], R6 ;  /* 0x0000a806ff0075a7 */ /* 0x000ea20008001113 */
[----:B------:R-:W-:Y:S02]  /*5240*/  ELECT P2, URZ, PT ;  /* 0x0000000000ff782f */ /* 0x000fe40003840000 */
[----:B------:R-:W-:Y:S01]  /*5250*/  IADD3 R14, PT, PT, R14, 0x1, RZ ;  /* 0x000000010e0e7810 */ /* 0x000fe20007ffe0ff */
[----:B--2---:R-:W-:Y:S10]  /*5260*/  @!P0 BRA `(.L_x_99) ;  /* 0x0000003000a48947 */ /* 0x004ff40003800000 */
.L_x_165:
[----:B------:R-:W-:Y:S01]  /*5270*/  PLOP3.LUT P1, PT, P1, P2, PT, 0xf2, 0x2f ;  /* 0x00000000002f781c */ /* 0x000fe20000f25e72 */
[----:B------:R-:W-:Y:S01]  /*5280*/  UMOV UR16, 0x0 ;  /* 0x0000000000107882 */ /* 0x000fe20000000000 */
[----:B------:R-:W-:Y:S01]  /*5290*/  UMOV UR17, 0x10000000 ;  /* 0x1000000000117882 */ /* 0x000fe20000000000 */
[----:B------:R-:W-:Y:S01]  /*52a0*/  UMOV UR12, UR36 ;  /* 0x00000024000c7c82 */ /* 0x000fe20008000000 */
[----:B------:R-:W-:Y:S01]  /*52b0*/  LOP3.LUT R15, R15, 0x1, RZ, 0x3c, !PT ;  /* 0x000000010f0f7812 */ /* 0x000fe200078e3cff */
[----:B------:R-:W-:Y:S01]  /*52c0*/  UPLOP3.LUT UP3, UPT, UPT, UPT, UPT, 0x80, 0x8 ;  /* 0x000000000008789c */ /* 0x000fe20003f6f070 */
[----:B------:R-:W-:Y:S07]  /*52d0*/  UMOV UR36, UR29 ;  /* 0x0000001d00247c82 */ /* 0x000fee0008000000 */
[----:B-1----:R-:W-:Y:S01]  /*52e0*/  @!P1 IADD3 R6, P0, PT, R16, 0x580, RZ ;  /* 0x0000058010069810 */ /* 0x002fe20007f1e0ff */
[----:B------:R-:W-:Y:S03]  /*52f0*/  VOTEU.ALL UP0, P1 ;  /* 0x0000000000ff7886 */ /* 0x000fe60000800000 */
[----:B------:R-:W-:Y:S01]  /*5300*/  @!P1 R2UR UR5, R6 ;  /* 0x00000000060592ca */ /* 0x000fe200000e0000 */
[----:B------:R-:W-:Y:S01]  /*5310*/  @!P1 IMAD.X R0, RZ, RZ, R17, P0 ;  /* 0x000000ffff009224 */ /* 0x000fe200000e0611 */
[----:B------:R-:W-:Y:S01]  /*5320*/  @!UP0 USHF.L.U32 UR10, UR51, 0x6, URZ ;  /* 0x00000006330a8899 */ /* 0x000fe200080006ff */
[----:B------:R-:W-:Y:S01]  /*5330*/  ISETP.NE.AND P0, PT, R14, 0x2, PT ;  /* 0x000000020e00780c */ /* 0x000fe20003f05270 */
[----:B------:R-:W-:Y:S02]  /*5340*/  @!UP0 USHF.L.U32 UR11, UR50, 0x7, URZ ;  /* 0x00000007320b8899 */ /* 0x000fe400080006ff */
[----:B------:R-:W-:Y:S01]  /*5350*/  @!P1 R2UR UR4, R0 ;  /* 0x00000000000492ca */ /* 0x000fe200000e0000 */
[----:B------:R-:W-:Y:S01]  /*5360*/  @!UP0 UIADD3 UR8, UPT, UPT, UR19, 0x200, URZ ;  /* 0x0000020013088890 */ /* 0x000fe2000fffe0ff */
[----:B------:R-:W-:Y:S01]  /*5370*/  SEL R0, RZ, 0x1, P0 ;  /* 0x00000001ff007807 */ /* 0x000fe20000000000 */
[----:B------:R-:W-:Y:S01]  /*5380*/  @!UP0 UIADD3 UR9, UPT, UPT, UR19, 0xa0, URZ ;  /* 0x000000a013098890 */ /* 0x000fe2000fffe0ff */
[----:B------:R-:W-:Y:S01]  /*5390*/  SEL R14, R14, RZ, P0 ;  /* 0x000000ff0e0e7207 */ /* 0x000fe20000000000 */
[----:B------:R-:W-:Y:S01]  /*53a0*/  VOTEU.ALL UP0, P1 ;  /* 0x0000000000ff7886 */ /* 0x000fe20000800000 */
[----:B------:R-:W-:Y:S01]  /*53b0*/  LOP3.LUT R13, R13, R0, RZ, 0x3c, !PT ;  /* 0x000000000d0d7212 */ /* 0x000fe200078e3cff */
[----:B------:R-:W-:Y:S01]  /*53c0*/  IMAD.U32 R6, RZ, RZ, UR5 ;  /* 0x00000005ff067e24 */ /* 0x000fe2000f8e00ff */
[----:B------:R-:W-:Y:S02]  /*53d0*/  UIADD3 UR51, UPT, UPT, UR14, UR48, URZ ;  /* 0x000000300e337290 */ /* 0x000fe4000fffe0ff */
[----:B------:R-:W-:Y:S03]  /*53e0*/  UIADD3 UR50, UPT, UPT, UR15, UR49, URZ ;  /* 0x000000310f327290 */ /* 0x000fe6000fffe0ff */
[----:B------:R-:W-:Y:S01]  /*53f0*/  IMAD.U32 R7, RZ, RZ, UR4 ;  /* 0x00000004ff077e24 */ /* 0x000fe2000f8e00ff */
[----:B------:R-:W-:Y:S04]  /*5400*/  @!P1 R2UR UR4, R6 ;  /* 0x00000000060492ca */ /* 0x000fe800000e0000 */
[----:B------:R-:W-:Y:S11]  /*5410*/  @!P1 R2UR UR5, R7 ;  /* 0x00000000070592ca */ /* 0x000ff600000e0000 */
[----:B------:R-:W-:Y:S02]  /*5420*/  @!UPT UIADD3 URZ, UPT, UPT, URZ, URZ, URZ ;  /* 0x000000fffffff290 */ /* 0x000fe4000fffe0ff */
[----:B------:R3:W-:Y:S01]  /*5430*/  @!UP0 UTMALDG.3D [UR8], [UR4], desc[UR16] ;  /* 0x00001008040085b4 */ /* 0x0007e20008011000 */
[----:B------:R3:W-:Y:S01]  /*5440*/  @!P1 SYNCS.ARRIVE.TRANS64.RED.A0TR RZ, [UR19+0xa0], R12 ;  /* 0x0000a00cffff99a7 */ /* 0x0007e20008300413 */
[----:B------:R-:W-:Y:S01]  /*5450*/  SYNCS.ARRIVE.TRANS64.RED.A1T0 RZ, [UR54], RZ ;  /* 0x000000ffffff79a7 */ /* 0x000fe20008100436 */
[----:B------:R-:W-:Y:S05]  /*5460*/  BRA.U UP1, `(.L_x_100) ;  /* 0xfffffff501a87547 */ /* 0x000fea000b83ffff */
[----:B------:R-:W-:Y:S07]  /*5470*/  MOV R0, UR19 ;  /* 0x0000001300007c02 */ /* 0x000fee0008000f00 */
.L_x_101:
[----:B-1--4-:R-:W-:-:S04]  /*5480*/  SHF.L.U32 R2, R15, 0x1f, RZ ;  /* 0x0000001f0f027819 */ /* 0x012fc800000006ff */
[----:B------:R1:W2:Y:S03]  /*5490*/  SYNCS.PHASECHK.TRANS64.TRYWAIT P0, [R0+URZ+0xa8], R2 ;  /* 0x0000a802000075a7 */ /* 0x0002a600080011ff */
[----:B--2---:R-:W-:Y:S05]  /*54a0*/  @!P0 NANOSLEEP.SYNCS 0x989680 ;  /* 0x009896800000895d */ /* 0x004fea0003900000 */
[----:B------:R-:W2:Y:S02]  /*54b0*/  @!P0 SYNCS.PHASECHK.TRANS64 P0, [R0+URZ+0xa8], R2 ;  /* 0x0000a802000085a7 */ /* 0x000ea400080010ff */
[----:B--23--:R-:W-:Y:S05]  /*54c0*/  @P0 EXIT ;  /* 0x000000000000094d */ /* 0x00cfea0003800000 */
[----:B------:R-:W-:Y:S05]  /*54d0*/  BRA `(.L_x_101) ;  /* 0xfffffffc00e87947 */ /* 0x000fea000383ffff */
.L_x_92:
[----:B------:R-:W-:-:S06]  /*54e0*/  UISETP.GE.AND UP0, UPT, UR11, 0x4, UPT ;  /* 0x000000040b00788c */ /* 0x000fcc000bf06270 */
[----:B------:R-:W-:-:S13]  /*54f0*/  PLOP3.LUT P0, PT, PT, PT, UP0, 0x80, 0x8 ;  /* 0x000000000008781c */ /* 0x000fda0003f0f008 */
[----:B------:R-:W-:Y:S05]  /*5500*/  @!P0 EXIT ;  /* 0x000000000000894d */ /* 0x000fea0003800000 */
[----:B------:R-:W-:Y:S01]  /*5510*/  BAR.SYNC.DEFER_BLOCKING 0x6, 0xa0 ;  /* 0x0182800000007b1d */ /* 0x000fe20000010000 */
[C---:B------:R-:W-:Y:S01]  /*5520*/  IMAD.SHL.U32 R2, R131.reuse, 0x40, RZ ;  /* 0x0000004083027824 */ /* 0x040fe200078e00ff */
[----:B------:R-:W-:Y:S01]  /*5530*/  CS2R R146, SRZ ;  /* 0x0000000000927805 */ /* 0x000fe2000001ff00 */
[C---:B------:R-:W-:Y:S01]  /*5540*/  IMAD.SHL.U32 R140, R131.reuse, 0x8, RZ ;  /* 0x00000008838c7824 */ /* 0x040fe200078e00ff */
[----:B------:R-:W-:Y:S01]  /*5550*/  CS2R R144, SRZ ;  /* 0x0000000000907805 */ /* 0x000fe2000001ff00 */
[C---:B------:R-:W-:Y:S01]  /*5560*/  IMAD.SHL.U32 R148, R131.reuse, 0x10, RZ ;  /* 0x0000001083947824 */ /* 0x040fe200078e00ff */
[----:B------:R-:W-:Y:S01]  /*5570*/  UMOV UR57, 0x400 ;  /* 0x0000040000397882 */ /* 0x000fe20000000000 */
[----:B------:R-:W-:Y:S01]  /*5580*/  LOP3.LUT R3, R2, 0x180, RZ, 0xc0, !PT ;  /* 0x0000018002037812 */ /* 0x000fe200078ec0ff */
[----:B------:R-:W-:Y:S01]  /*5590*/  ULEA UR57, UR54, UR57, 0x18 ;  /* 0x0000003936397291 */ /* 0x000fe2000f8ec0ff */
[----:B------:R-:W1:Y:S01]  /*55a0*/  LDC.64 R132, c[0x0][0x888] ;  /* 0x00022200ff847b82 */ /* 0x000e620000000a00 */
[----:B------:R-:W-:Y:S01]  /*55b0*/  IMAD.U32 R69, R131, 0x10000, RZ ;  /* 0x0001000083457824 */ /* 0x000fe200078e00ff */
[----:B------:R-:W-:Y:S01]  /*55c0*/  LOP3.LUT R140, R3, 0x30, R140, 0xf8, !PT ;  /* 0x00000030038c7812 */ /* 0x000fe200078ef88c */
[----:B------:R-:W-:Y:S01]  /*55d0*/  UIADD3 UR4, UPT, UPT, UR57, 0x2200, URZ ;  /* 0x0000220039047890 */ /* 0x000fe2000fffe0ff */
[----:B------:R-:W-:Y:S01]  /*55e0*/  LOP3.LUT R150, R148, 0x20, RZ, 0xc0, !PT ;  /* 0x0000002094967812 */ /* 0x000fe200078ec0ff */
[----:B------:R-:W-:Y:S01]  /*55f0*/  IMAD.MOV.U32 R68, RZ, RZ, RZ ;  /* 0x000000ffff447224 */ /* 0x000fe200078e00ff */
[----:B------:R-:W-:Y:S01]  /*5600*/  LOP3.LUT R140, R140, 0x1e40, R2, 0xf8, !PT ;  /* 0x00001e408c8c7812 */ /* 0x000fe200078ef802 */
[----:B------:R-:W2:Y:S01]  /*5610*/  LDCU UR59, c[0x0][0x370] ;  /* 0x00006e00ff3b77ac */ /* 0x000ea20008000800 */
[----:B------:R-:W3:Y:S01]  /*5620*/  LDC.64 R138, c[0x0][0x890] ;  /* 0x00022400ff8a7b82 */ /* 0x000ee20000000a00 */
[----:B------:R-:W-:Y:S01]  /*5630*/  LOP3.LUT R69, R69, 0x600000, RZ, 0xc0, !PT ;  /* 0x0060000045457812 */ /* 0x000fe200078ec0ff */
[----:B------:R-:W-:Y:S01]  /*5640*/  IMAD.U32 R151, RZ, RZ, UR4 ;  /* 0x00000004ff977e24 */ /* 0x000fe2000f8e00ff */
[----:B------:R-:W-:Y:S01]  /*5650*/  LOP3.LUT R148, R148, 0x40, RZ, 0xc0, !PT ;  /* 0x0000004094947812 */ /* 0x000fe200078ec0ff */
[----:B------:R-:W-:Y:S01]  /*5660*/  VIADD R149, R140, UR57 ;  /* 0x000000398c957c36 */ /* 0x000fe20008000000 */
[----:B------:R-:W4:Y:S01]  /*5670*/  LDCU.64 UR62, c[0x0][0x348] ;  /* 0x00006900ff3e77ac */ /* 0x000f220008000a00 */
[----:B------:R-:W2:Y:S02]  /*5680*/  LDS R0, [UR57+0x170] ;  /* 0x00017039ff007984 */ /* 0x000ea40008000800 */
[----:B------:R-:W1:Y:S01]  /*5690*/  LDC.64 R136, c[0x0][0x8b0] ;  /* 0x00022c00ff887b82 */ /* 0x000e620000000a00 */
[--C-:B------:R-:W-:Y:S01]  /*56a0*/  IADD3 R150, PT, PT, -R150, 0x200, R149.reuse ;  /* 0x0000020096967810 */ /* 0x100fe20007ffe195 */
[----:B------:R-:W1:Y:S01]  /*56b0*/  LDCU UR41, c[0x0][0xb0c] ;  /* 0x00016180ff2977ac */ /* 0x000e620008000800 */
[----:B------:R-:W-:-:S03]  /*56c0*/  IADD3 R149, PT, PT, -R148, 0x200, R149 ;  /* 0x0000020094957810 */ /* 0x000fc60007ffe195 */
[----:B------:R-:W-:Y:S01]  /*56d0*/  IMAD.IADD R148, R150, 0x1, -R148 ;  /* 0x0000000196947824 */ /* 0x000fe200078e0a94 */
[----:B------:R-:W1:Y:S01]  /*56e0*/  LDCU UR55, c[0x0][0xb20] ;  /* 0x00016400ff3777ac */ /* 0x000e620008000800 */
[----:B------:R-:W1:Y:S01]  /*56f0*/  LDC.64 R134, c[0x0][0x8a8] ;  /* 0x00022a00ff867b82 */ /* 0x000e620000000a00 */
[----:B------:R-:W1:Y:S01]  /*5700*/  LDCU UR40, c[0x0][0xb30] ;  /* 0x00016600ff2877ac */ /* 0x000e620008000800 */
[----:B------:R-:W1:Y:S01]  /*5710*/  LDCU.64 UR38, c[0x0][0xb28] ;  /* 0x00016500ff2677ac */ /* 0x000e620008000a00 */
[----:B------:R-:W1:Y:S01]  /*5720*/  LDCU.128 UR44, c[0x0][0xb10] ;  /* 0x00016200ff2c77ac */ /* 0x000e620008000c00 */
[----:B------:R-:W1:Y:S01]  /*5730*/  LDCU UR58, c[0x0][0x374] ;  /* 0x00006e80ff3a77ac */ /* 0x000e620008000800 */
[----:B------:R-:W-:Y:S01]  /*5740*/  UIADD3 UR56, UPT, UPT, UR57, 0x200, URZ ;  /* 0x0000020039387890 */ /* 0x000fe2000fffe0ff */
[----:B--2-4-:R-:W-:-:S11]  /*5750*/  IMAD.IADD R69, R0, 0x1, R69 ;  /* 0x0000000100457824 */ /* 0x014fd600078e0245 */
.L_x_119:
[----:B------:R-:W-:Y:S02]  /*5760*/  LEA R3, R144, UR57, 0x3 ;  /* 0x0000003990037c11 */ /* 0x000fe4000f8e18ff */
[----:B------:R-:W-:Y:S02]  /*5770*/  SHF.L.U32 R0, R146, 0x1f, RZ ;  /* 0x0000001f92007819 */ /* 0x000fe400000006ff */
[----:B------:R-:W-:Y:S02]  /*5780*/  LEA R4, R144, UR57, 0x4 ;  /* 0x0000003990047c11 */ /* 0x000fe4000f8e20ff */
[----:B--2---:R-:W2:Y:S02]  /*5790*/  SYNCS.PHASECHK.TRANS64.TRYWAIT P0, [R3+URZ+0xc0], R0 ;  /* 0x0000c000030075a7 */ /* 0x004ea400080011ff */
[----:B-12---:R-:W-:Y:S05]  /*57a0*/  @!P0 BRA `(.L_x_102) ;  /* 0x0000002c006c8947 */ /* 0x006fea0003800000 */
.L_x_166:
[----:B------:R-:W4:Y:S01]  /*57b0*/  LDS.128 R4, [R4+0x150] ;  /* 0x0001500004047984 */ /* 0x000f220000000c00 */
[----:B------:R-:W-:Y:S01]  /*57c0*/  UISETP.GE.AND UP0, UPT, UR37, 0x1, UPT ;  /* 0x000000012500788c */ /* 0x000fe2000bf06270 */
[----:B------:R-:W-:Y:S01]  /*57d0*/  @!PT LDS RZ, [RZ] ;  /* 0x00000000fffff984 */ /* 0x000fe20000000800 */
[----:B------:R-:W-:Y:S01]  /*57e0*/  @!PT LDS RZ, [RZ] ;  /* 0x00000000fffff984 */ /* 0x000fe20000000800 */
[----:B------:R-:W-:Y:S01]  /*57f0*/  @!PT LDS RZ, [RZ] ;  /* 0x00000000fffff984 */ /* 0x000fe20000000800 */
[----:B------:R-:W-:Y:S01]  /*5800*/  @!PT LDS RZ, [RZ] ;  /* 0x00000000fffff984 */ /* 0x000fe20000000800 */
[----:B------:R1:W-:Y:S06]  /*5810*/  MEMBAR.ALL.CTA ;  /* 0x0000000000007992 */ /* 0x0003ec0000008000 */
[----:B-1----:R-:W1:Y:S01]  /*5820*/  FENCE.VIEW.ASYNC.S ;  /* 0x00000000000073c6 */ /* 0x002e620000000000 */
[----:B----4-:R-:W-:Y:S11]  /*5830*/  LOP3.LUT P0, RZ, R6, 0x1, RZ, 0xc0, !PT ;  /* 0x0000000106ff7812 */ /* 0x010ff6000780c0ff */
[----:B------:R-:W-:Y:S02]  /*5840*/  @!UPT UIADD3 URZ, UPT, UPT, URZ, URZ, URZ ;  /* 0x000000fffffff290 */ /* 0x000fe4000fffe0ff */
[----:B-1----:R-:W-:Y:S01]  /*5850*/  VOTEU.ANY UP1, P0 ;  /* 0x0000000000ff7886 */ /* 0x002fe20000020100 */
[----:B------:R-:W-:Y:S01]  /*5860*/  PLOP3.LUT P0, PT, PT, PT, UP1, 0x80, 0x8 ;  /* 0x000000000008781c */ /* 0x000fe20003f0f018 */
[----:B------:R-:W-:Y:S11]  /*5870*/  UP2UR UR61, UPR, URZ, 0x2 ;  /* 0x00000002ff3d7883 */ /* 0x000ff60008000000 */
[----:B------:R-:W-:Y:S01]  /*5880*/  @!UPT UIADD3 URZ, UPT, UPT, URZ, URZ, URZ ;  /* 0x000000fffffff290 */ /* 0x000fe2000fffe0ff */
[----:B--2---:R-:W-:Y:S02]  /*5890*/  @P0 SHF.R.U32.HI R0, RZ, 0x10, R5 ;  /* 0x00000010ff000819 */ /* 0x004fe40000011605 */
        /* <DEDUP_REMOVED lines=13> */
[----:B------:R-:W-:Y:S02]  /*5970*/  UISETP.NE.AND UP0, UPT, UR46, 0x1, UPT ;  /* 0x000000012e00788c */ /* 0x000fe4000bf05270 */
[----:B------:R-:W-:Y:S02]  /*5980*/  USHF.R.U32.HI UR15, URZ, UR55, UR15 ;  /* 0x00000037ff0f7299 */ /* 0x000fe4000801160f */
[----:B------:R-:W-:Y:S02]  /*5990*/  UIMAD.WIDE.U32 UR18, UR59, UR44, URZ ;  /* 0x0000002c3b1272a5 */ /* 0x000fe4000f8e00ff */
[----:B------:R-:W-:Y:S02]  /*59a0*/  UIMAD.WIDE.U32 UR20, UR42, UR47, URZ ;  /* 0x0000002f2a1472a5 */ /* 0x000fe4000f8e00ff */
[----:B------:R-:W-:Y:S02]  /*59b0*/  USEL UR4, UR58, UR15, !UP0 ;  /* 0x0000000f3a047287 */ /* 0x000fe4000c000000 */
[----:B------:R-:W-:Y:S02]  /*59c0*/  UISETP.NE.AND UP2, UPT, UR37, 0x1, UPT ;  /* 0x000000012500788c */ /* 0x000fe4000bf45270 */
[----:B------:R-:W-:Y:S02]  /*59d0*/  USHF.R.U32.HI UR14, URZ, UR45, UR19 ;  /* 0x0000002dff0e7299 */ /* 0x000fe40008011613 */
[----:B------:R-:W-:Y:S02]  /*59e0*/  USHF.R.U32.HI UR15, URZ, UR55, UR21 ;  /* 0x00000037ff0f7299 */ /* 0x000fe40008011615 */
[----:B------:R-:W-:Y:S02]  /*59f0*/  UIMAD.WIDE.U32 UR18, UR4, UR38, URZ ;  /* 0x00000026041272a5 */ /* 0x000fe4000f8e00ff */
[----:B------:R-:W-:Y:S02]  /*5a00*/  UISETP.NE.AND UP1, UPT, UR41, 0x1, UPT ;  /* 0x000000012900788c */ /* 0x000fe4000bf25270 */
[----:B------:R-:W-:Y:S02]  /*5a10*/  UIMAD.WIDE.U32 UR16, UR43, UR44, URZ ;  /* 0x0000002c2b1072a5 */ /* 0x000fe4000f8e00ff */
[----:B------:R-:W-:Y:S02]  /*5a20*/  USEL UR8, UR42, UR15, !UP0 ;  /* 0x0000000f2a087287 */ /* 0x000fe4000c000000 */
[----:B------:R-:W-:Y:S02]  /*5a30*/  USEL UR9, UR59, UR14, !UP1 ;  /* 0x0000000e3b097287 */ /* 0x000fe4000c800000 */
[----:B------:R-:W-:Y:S02]  /*5a40*/  USHF.R.U32.HI UR14, URZ, UR45, UR17 ;  /* 0x0000002dff0e7299 */ /* 0x000fe40008011611 */
[----:B------:R-:W-:Y:S02]  /*5a50*/  UIMAD.WIDE.U32 UR16, UR9, UR38, URZ ;  /* 0x00000026091072a5 */ /* 0x000fe4000f8e00ff */
[----:B------:R-:W-:Y:S02]  /*5a60*/  USEL UR5, UR43, UR14, !UP1 ;  /* 0x0000000e2b057287 */ /* 0x000fe4000c800000 */
[----:B------:R-:W-:Y:S02]  /*5a70*/  @UP2 USHF.R.U32.HI UR9, URZ, UR39, UR17 ;  /* 0x00000027ff092299 */ /* 0x000fe40008011611 */
[----:B------:R-:W-:Y:S02]  /*5a80*/  UIMAD.WIDE.U32 UR12, UR8, UR38, URZ ;  /* 0x00000026080c72a5 */ /* 0x000fe4000f8e00ff */
[----:B------:R-:W-:Y:S02]  /*5a90*/  UIMAD UR6, UR37, UR9, URZ ;  /* 0x00000009250672a4 */ /* 0x000fe4000f8e02ff */
[----:B------:R-:W-:Y:S01]  /*5aa0*/  USHF.R.U32.HI UR11, URZ, UR39, UR13 ;  /* 0x00000027ff0b7299 */ /* 0x000fe2000801160d */
[----:B------:R-:W-:Y:S02]  /*5ab0*/  UMOV UR15, UR19 ;  /* 0x00000013000f7c82 */ /* 0x000fe40008000000 */
[----:B------:R-:W-:Y:S02]  /*5ac0*/  @UP2 USHF.R.U32.HI UR4, URZ, UR39, UR15 ;  /* 0x00000027ff042299 */ /* 0x000fe4000801160f */
[----:B------:R-:W-:Y:S02]  /*5ad0*/  USEL UR12, UR8, UR11, !UP2 ;  /* 0x0000000b080c7287 */ /* 0x000fe4000d000000 */
[----:B------:R-:W-:Y:S02]  /*5ae0*/  UIMAD UR4, UR37, UR4, URZ ;  /* 0x00000004250472a4 */ /* 0x000fe4000f8e02ff */
[----:B------:R-:W-:Y:S02]  /*5af0*/  UIADD3 UR11, UPT, UPT, -UR12, URZ, URZ ;  /* 0x000000ff0c0b7290 */ /* 0x000fe4000fffe1ff */
[----:B------:R-:W-:Y:S02]  /*5b00*/  UISETP.GE.AND UP0, UPT, UR8, UR4, UPT ;  /* 0x000000040800728c */ /* 0x000fe4000bf06270 */
[----:B------:R-:W-:Y:S02]  /*5b10*/  UIMAD UR11, UR37, UR11, UR8 ;  /* 0x0000000b250b72a4 */ /* 0x000fe4000f8e0208 */
[----:B------:R-:W-:Y:S02]  /*5b20*/  UISETP.GE.OR UP0, UPT, UR5, UR6, UP0 ;  /* 0x000000060500728c */ /* 0x000fe40008706670 */
[----:B------:R-:W-:Y:S02]  /*5b30*/  UIMAD.WIDE.U32 UR6, UR5, UR38, URZ ;  /* 0x00000026050672a5 */ /* 0x000fe4000f8e00ff */
[----:B------:R-:W-:Y:S04]  /*5b40*/  UIADD3 UR6, UPT, UPT, -UR8, URZ, URZ ;  /* 0x000000ff08067290 */ /* 0x000fe8000fffe1ff */
[----:B------:R-:W-:Y:S03]  /*5b50*/  UIMAD UR42, UR46, UR6, UR42 ;  /* 0x000000062e2a72a4 */ /* 0x000fe6000f8e022a */
[----:B------:R-:W-:Y:S02]  /*5b60*/  @!UP0 USHF.R.U32.HI UR4, URZ, UR39, UR7 ;  /* 0x00000027ff048299 */ /* 0x000fe40008011607 */
[----:B------:R-:W-:Y:S02]  /*5b70*/  UIADD3 UR7, UPT, UPT, -UR5, URZ, URZ ;  /* 0x000000ff05077290 */ /* 0x000fe4000fffe1ff */
[----:B------:R-:W-:Y:S02]  /*5b80*/  @!UP0 USEL UR4, UR5, UR4, !UP2 ;  /* 0x0000000405048287 */ /* 0x000fe4000d000000 */
[----:B------:R-:W-:Y:S02]  /*5b90*/  UIMAD UR43, UR41, UR7, UR43 ;  /* 0x00000007292b72a4 */ /* 0x000fe4000f8e022b */
[----:B------:R-:W-:Y:S02]  /*5ba0*/  @!UP0 UIMAD UR10, UR9, UR11, UR4 ;  /* 0x0000000b090a82a4 */ /* 0x000fe4000f8e0204 */
[----:B------:R-:W-:Y:S04]  /*5bb0*/  @!UP0 UIADD3 UR11, UPT, UPT, UR12, -UR4, URZ ;  /* 0x800000040c0b8290 */ /* 0x000fe8000fffe0ff */
[----:B------:R-:W-:Y:S03]  /*5bc0*/  @!UP0 UIMAD UR8, UR11, UR37, UR5 ;  /* 0x000000250b0882a4 */ /* 0x000fe6000f8e0205 */
[----:B------:R-:W-:Y:S02]  /*5bd0*/  @!UP0 UMOV UR5, UR10 ;  /* 0x0000000a00058c82 */ /* 0x000fe40008000000 */
[----:B------:R-:W-:Y:S02]  /*5be0*/  UIMAD UR43, UR5, UR41, UR43 ;  /* 0x00000029052b72a4 */ /* 0x000fe4000f8e022b */
[----:B------:R-:W-:Y:S11]  /*5bf0*/  UIMAD UR42, UR8, UR46, UR42 ;  /* 0x0000002e082a72a4 */ /* 0x000ff6000f8e022a */
[----:B------:R-:W-:Y:S01]  /*5c00*/  @!UPT UIADD3 URZ, UPT, UPT, URZ, URZ, URZ ;  /* 0x000000fffffff290 */ /* 0x000fe2000fffe0ff */
.L_x_103:
[----:B------:R-:W-:Y:S01]  /*5c10*/  UISETP.NE.AND UP0, UPT, UR40, 0x1, UPT ;  /* 0x000000012800788c */ /* 0x000fe2000bf05270 */
[----:B------:R-:W-:Y:S10]  /*5c20*/  IADD3 R144, PT, PT, R144, 0x1, RZ ;  /* 0x0000000190907810 */ /* 0x000ff40007ffe0ff */
[----:B------:R-:W2:Y:S01]  /*5c30*/  @!UP0 LDCU.128 UR8, c[0x0][0xb10] ;  /* 0x00016200ff0887ac */ /* 0x000ea20008000c00 */
[----:B------:R-:W4:Y:S01]  /*5c40*/  @!UP0 LDCU UR5, c[0x0][0xb0c] ;  /* 0x00016180ff0587ac */ /* 0x000f220008000800 */
[----:B------:R-:W3:Y:S01]  /*5c50*/  @!UP0 LDCU UR4, c[0x0][0xb20] ;  /* 0x00016400ff0487ac */ /* 0x000ee20008000800 */
[----:B--2---:R-:W-:Y:S02]  /*5c60*/  UIMAD.WIDE.U32 UR6, UR43, UR8, URZ ;  /* 0x000000082b0672a5 */ /* 0x004fe4000f8e00ff */
[----:B------:R-:W-:Y:S02]  /*5c70*/  UIMAD.WIDE.U32 UR12, UR42, UR11, URZ ;  /* 0x0000000b2a0c72a5 */ /* 0x000fe4000f8e00ff */
[----:B------:R-:W-:Y:S02]  /*5c80*/  @!UP0 UISETP.NE.AND UP1, UPT, UR10, 0x1, UPT ;  /* 0x000000010a00888c */ /* 0x000fe4000bf25270 */
[----:B------:R-:W-:Y:S02]  /*5c90*/  @!UP0 USHF.R.U32.HI UR7, URZ, UR9, UR7 ;  /* 0x00000009ff078299 */ /* 0x000fe40008011607 */
[----:B----4-:R-:W-:Y:S02]  /*5ca0*/  @!UP0 UISETP.NE.AND UP2, UPT, UR5, 0x1, UPT ;  /* 0x000000010500888c */ /* 0x010fe4000bf45270 */
[----:B---3--:R-:W-:Y:S02]  /*5cb0*/  @!UP0 USHF.R.U32.HI UR4, URZ, UR4, UR13 ;  /* 0x00000004ff048299 */ /* 0x008fe4000801160d */
[----:B------:R-:W-:Y:S02]  /*5cc0*/  @!UP0 USEL UR7, UR43, UR7, !UP2 ;  /* 0x000000072b078287 */ /* 0x000fe4000d000000 */
[----:B------:R-:W-:Y:S04]  /*5cd0*/  @!UP0 USEL UR6, UR42, UR4, !UP1 ;  /* 0x000000042a068287 */ /* 0x000fe8000c800000 */
[----:B------:R-:W-:Y:S02]  /*5ce0*/  @!UP0 UIADD3 UR4, UPT, UPT, -UR7, UR6, URZ ;  /* 0x0000000607048290 */ /* 0x000fe4000fffe1ff */
[----:B------:R-:W-:Y:S02]  /*5cf0*/  @!UP0 UIADD3 UR6, UPT, UPT, UR7, -UR6, URZ ;  /* 0x8000000607068290 */ /* 0x000fe4000fffe0ff */
[----:B------:R-:W-:Y:S02]  /*5d00*/  @!UP0 UIMAD UR43, UR4, UR5, UR43 ;  /* 0x00000005042b82a4 */ /* 0x000fe4000f8e022b */
[----:B------:R-:W-:Y:S02]  /*5d10*/  @!UP0 UIMAD UR42, UR6, UR10, UR42 ;  /* 0x0000000a062a82a4 */ /* 0x000fe4000f8e022a */
[----:B------:R-:W-:Y:S09]  /*5d20*/  ULOP3.LUT UP0, URZ, UR56, 0x1b0, URZ, 0xc0, !UPT ;  /* 0x000001b038ff7892 */ /* 0x000ff2000f80c0ff */
[----:B------:R-:W-:Y:S05]  /*5d30*/  BRA.U !UP0, `(.L_x_104) ;  /* 0x0000000108407547 */ /* 0x000fea000b800000 */
[----:B------:R-:W2:Y:S01]  /*5d40*/  LDCU.64 UR8, c[0x4][0x80] ;  /* 0x01001000ff0877ac */ /* 0x000ea20008000a00 */
[----:B------:R-:W-:Y:S01]  /*5d50*/  MOV R3, 0x0 ;  /* 0x0000000000037802 */ /* 0x000fe20000000f00 */
[----:B------:R-:W-:Y:S02]  /*5d60*/  HFMA2 R12, -RZ, RZ, 0, 5.9604644775390625e-08 ;  /* 0x00000001ff0c7431 */ /* 0x000fe400000001ff */
[----:B------:R-:W-:Y:S02]  /*5d70*/  IMAD.MOV.U32 R8, RZ, RZ, 0x70 ;  /* 0x00000070ff087424 */ /* 0x000fe400078e00ff */
[----:B------:R-:W-:Y:S01]  /*5d80*/  IMAD.MOV.U32 R13, RZ, RZ, RZ ;  /* 0x000000ffff0d7224 */ /* 0x000fe200078e00ff */
[----:B------:R-:W3:Y:S01]  /*5d90*/  LDCU.64 UR6, c[0x4][0x88] ;  /* 0x01001100ff0677ac */ /* 0x000ee20008000a00 */
[----:B------:R-:W4:Y:S01]  /*5da0*/  LDC.64 R2, c[0x4][R3] ;  /* 0x0100000003027b82 */ /* 0x000f220000000a00 */
[----:B------:R-:W1:Y:S01]  /*5db0*/  LDCU.64 UR4, c[0x4][0x8] ;  /* 0x01000100ff0477ac */ /* 0x000e620008000a00 */
[----:B--2---:R-:W-:Y:S01]  /*5dc0*/  MOV R5, UR9 ;  /* 0x0000000900057c02 */ /* 0x004fe20008000f00 */
[----:B------:R-:W-:Y:S01]  /*5dd0*/  IMAD.U32 R4, RZ, RZ, UR8 ;  /* 0x00000008ff047e24 */ /* 0x000fe2000f8e00ff */
[----:B---3--:R-:W-:Y:S01]  /*5de0*/  MOV R7, UR7 ;  /* 0x0000000700077c02 */ /* 0x008fe20008000f00 */
[----:B------:R-:W-:Y:S01]  /*5df0*/  IMAD.U32 R6, RZ, RZ, UR6 ;  /* 0x00000006ff067e24 */ /* 0x000fe2000f8e00ff */
[----:B-1----:R-:W-:Y:S01]  /*5e00*/  MOV R11, UR5 ;  /* 0x00000005000b7c02 */ /* 0x002fe20008000f00 */
[----:B------:R-:W-:Y:S02]  /*5e10*/  IMAD.U32 R10, RZ, RZ, UR4 ;  /* 0x00000004ff0a7e24 */ /* 0x000fe4000f8e00ff */
[----:B------:R-:W-:Y:S07]  /*5e20*/  LEPC R20, `(.L_x_104) ;  /* 0x000000001014794e */ /* 0x000fee0000000000 */
[----:B----45:R-:W-:Y:S05]  /*5e30*/  CALL.ABS.NOINC R2 ;  /* 0x0000000002007343 */ /* 0x030fea0003c00000 */
.L_x_104:
[----:B------:R-:W-:Y:S01]  /*5e40*/  LOP3.LUT P0, RZ, R151, 0x1b0, RZ, 0xc0, !PT ;  /* 0x000001b097ff7812 */ /* 0x000fe2000780c0ff */
[----:B------:R-:W-:Y:S11]  /*5e50*/  BSSY.RECONVERGENT B6, `(.L_x_105) ;  /* 0x0000013000067945 */ /* 0x000ff60003800200 */
[----:B------:R-:W-:Y:S01]  /*5e60*/  @!UPT UIADD3 URZ, UPT, UPT, URZ, URZ, URZ ;  /* 0x000000fffffff290 */ /* 0x000fe2000fffe0ff */
[----:B------:R-:W-:Y:S05]  /*5e70*/  @!P0 BRA `(.L_x_106) ;  /* 0x0000000000408947 */ /* 0x000fea0003800000 */
        /* <DEDUP_REMOVED lines=16> */
.L_x_106:
[----:B------:R-:W-:Y:S05]  /*5f80*/  BSYNC.RECONVERGENT B6 ;  /* 0x0000000000067941 */ /* 0x000fea0003800200 */
.L_x_105:
[----:B------:R-:W-:Y:S02]  /*5f90*/  ISETP.NE.U32.AND P0, PT, R132, RZ, PT ;  /* 0x000000ff8400720c */ /* 0x000fe40003f05070 */
[C---:B------:R-:W-:Y:S02]  /*5fa0*/  ISETP.NE.U32.AND P2, PT, R138.reuse, RZ, PT ;  /* 0x000000ff8a00720c */ /* 0x040fe40003f45070 */
[----:B------:R-:W-:Y:S02]  /*5fb0*/  ISETP.NE.AND.EX P0, PT, R133, RZ, PT, P0 ;  /* 0x000000ff8500720c */ /* 0x000fe40003f05300 */
[----:B------:R-:W-:Y:S02]  /*5fc0*/  ISETP.NE.U32.AND P4, PT, R138, RZ, PT ;  /* 0x000000ff8a00720c */ /* 0x000fe40003f85070 */
[C---:B------:R-:W-:Y:S02]  /*5fd0*/  ISETP.NE.AND.EX P2, PT, R139.reuse, RZ, P0, P2 ;  /* 0x000000ff8b00720c */ /* 0x040fe40000745320 */
[----:B------:R-:W-:Y:S02]  /*5fe0*/  ISETP.NE.AND.EX P4, PT, R139, RZ, PT, P4 ;  /* 0x000000ff8b00720c */ /* 0x000fe40003f85340 */
[----:B------:R-:W-:Y:S02]  /*5ff0*/  ISETP.NE.U32.AND P5, PT, R136, RZ, PT ;  /* 0x000000ff8800720c */ /* 0x000fe40003fa5070 */
[----:B------:R-:W-:Y:S02]  /*6000*/  PLOP3.LUT P0, PT, PT, PT, PT, 0x8, 0x80 ;  /* 0x000000000080781c */ /* 0x000fe40003f0e170 */
[----:B------:R-:W-:Y:S05]  /*6010*/  ISETP.NE.AND.EX P5, PT, R137, RZ, PT, P5 ;  /* 0x000000ff8900720c */ /* 0x000fea0003fa5350 */
[----:B------:R-:W-:Y:S02]  /*6020*/  @!P2 ISETP.NE.U32.AND P1, PT, R132, RZ, PT ;  /* 0x000000ff8400a20c */ /* 0x000fe40003f25070 */
[----:B------:R-:W-:Y:S02]  /*6030*/  @!P2 PLOP3.LUT P0, PT, P4, PT, PT, 0x80, 0x8 ;  /* 0x000000000008a81c */ /* 0x000fe4000270f070 */
[----:B------:R-:W-:Y:S01]  /*6040*/  @!P2 ISETP.NE.AND.EX P1, PT, R133, RZ, PT, P1 ;  /* 0x000000ff8500a20c */ /* 0x000fe20003f25310 */
[----:B------:R-:W-:Y:S01]  /*6050*/  @!UPT UIADD3 URZ, UPT, UPT, URZ, URZ, URZ ;  /* 0x000000fffffff290 */ /* 0x000fe2000fffe0ff */
[----:B------:R-:W-:Y:S11]  /*6060*/  @!P4 BRA `(.L_x_107) ;  /* 0x00000000002cc947 */ /* 0x000ff60003800000 */
[----:B------:R-:W-:Y:S01]  /*6070*/  ISETP.NE.U32.AND P3, PT, R132, RZ, PT ;  /* 0x000000ff8400720c */ /* 0x000fe20003f65070 */
        /* <DEDUP_REMOVED lines=10> */
.L_x_107:
[----:B------:R-:W-:Y:S05]  /*6120*/  @!P5 BRA `(.L_x_108) ;  /* 0x000000000020d947 */ /* 0x000fea0003800000 */
[----:B------:R-:W-:Y:S04]  /*6130*/  ISETP.NE.U32.AND P3, PT, R134, RZ, PT ;  /* 0x000000ff8600720c */ /* 0x000fe80003f65070 */
[----:B------:R-:W-:Y:S11]  /*6140*/  ISETP.NE.AND.EX P3, PT, R135, RZ, PT, P3 ;  /* 0x000000ff8700720c */ /* 0x000ff60003f65330 */
[----:B------:R-:W-:Y:S02]  /*6150*/  @!UPT UIADD3 URZ, UPT, UPT, URZ, URZ, URZ ;  /* 0x000000fffffff290 */ /* 0x000fe4000fffe0ff */
[----:B------:R-:W2:Y:S01]  /*6160*/  @P3 LDC.64 R2, c[0x0][0x8a8] ;  /* 0x00022a00ff023b82 */ /* 0x000ea20000000a00 */
[----:B-1----:R-:W-:Y:S04]  /*6170*/  @P3 IMAD R0, R136, UR36, RZ ;  /* 0x0000002488003c24 */ /* 0x002fe8000f8e02ff */
[----:B--2---:R-:W-:Y:S05]  /*6180*/  @P3 IMAD.WIDE R2, R0, 0x4, R2 ;  /* 0x0000000400023825 */ /* 0x004fea00078e0202 */
[----:B-----5:R2:W5:Y:S02]  /*6190*/  @P3 LDG.E R70, desc[UR52][R2.64] ;  /* 0x0000003402463981 */ /* 0x020564000c1e1900 */
[----:B--2---:R-:W4:Y:S02]  /*61a0*/  @!P3 LDC R70, c[0x0][0x8a0] ;  /* 0x00022800ff46bb82 */ /* 0x004f240000000800 */
.L_x_108:
[----:B---3-5:R-:W-:Y:S01]  /*61b0*/  @!P2 FSETP.NEU.AND P3, PT, R71, RZ, PT ;  /* 0x000000ff4700a20b */ /* 0x028fe20003f6d000 */
[----:B------:R-:W-:Y:S01]  /*61c0*/  BSSY B1, `(.L_x_109) ;  /* 0x000003f000017945 */ /* 0x000fe20003800000 */
[----:B------:R-:W-:Y:S02]  /*61d0*/  @!P2 SEL R2, RZ, 0xffffffff, P1 ;  /* 0xffffffffff02a807 */ /* 0x000fe40000800000 */
[----:B------:R-:W-:Y:S02]  /*61e0*/  CS2R R18, SRZ ;  /* 0x0000000000127805 */ /* 0x000fe4000001ff00 */
[----:B-1----:R-:W-:Y:S02]  /*61f0*/  @!P2 SEL R0, RZ, 0xffffffff, P3 ;  /* 0xffffffffff00a807 */ /* 0x002fe40001800000 */
[----:B------:R-:W-:Y:S02]  /*6200*/  CS2R R16, SRZ ;  /* 0x0000000000107805 */ /* 0x000fe4000001ff00 */
[----:B------:R-:W-:Y:S02]  /*6210*/  @!P2 LOP3.LUT P1, RZ, R141, 0xff, RZ, 0xc0, !PT ;  /* 0x000000ff8dffa812 */ /* 0x000fe4000782c0ff */
[----:B------:R-:W-:Y:S02]  /*6220*/  CS2R R26, SRZ ;  /* 0x00000000001a7805 */ /* 0x000fe4000001ff00 */
[----:B------:R-:W-:Y:S02]  /*6230*/  LEA R143, R68, UR57, 0x3 ;  /* 0x00000039448f7c11 */ /* 0x000fe4000f8e18ff */
[----:B------:R-:W-:Y:S02]  /*6240*/  CS2R R24, SRZ ;  /* 0x0000000000187805 */ /* 0x000fe4000001ff00 */
[----:B------:R-:W-:Y:S01]  /*6250*/  @P0 SEL R0, R2, R0, !P1 ;  /* 0x0000000002000207 */ /* 0x000fe20004800000 */
[----:B------:R-:W-:Y:S01]  /*6260*/  IMAD R2, R68, 0x40, R69 ;  /* 0x0000004044027824 */ /* 0x000fe200078e0245 */
[----:B------:R-:W-:Y:S02]  /*6270*/  SHF.L.U32 R4, R147, 0x1f, RZ ;  /* 0x0000001f93047819 */ /* 0x000fe400000006ff */
[----:B------:R-:W-:Y:S02]  /*6280*/  CS2R R30, SRZ ;  /* 0x00000000001e7805 */ /* 0x000fe4000001ff00 */
[----:B------:R-:W-:Y:S02]  /*6290*/  @!P2 LOP3.LUT R0, R0, 0x1, RZ, 0xc0, !PT ;  /* 0x000000010000a812 */ /* 0x000fe400078ec0ff */
[----:B------:R-:W-:Y:S02]  /*62a0*/  CS2R R28, SRZ ;  /* 0x00000000001c7805 */ /* 0x000fe4000001ff00 */
[----:B------:R-:W-:Y:S02]  /*62b0*/  PLOP3.LUT P5, PT, PT, PT, PT, 0x8, 0x80 ;  /* 0x000000000080781c */ /* 0x000fe40003fae170 */
[----:B------:R-:W-:Y:S02]  /*62c0*/  CS2R R34, SRZ ;  /* 0x0000000000227805 */ /* 0x000fe4000001ff00 */
[----:B------:R-:W-:Y:S02]  /*62d0*/  ISETP.NE.U32.OR P2, PT, R0, 0x1, P2 ;  /* 0x000000010000780c */ /* 0x000fe40001745470 */
[----:B------:R-:W-:Y:S11]  /*62e0*/  CS2R R32, SRZ ;  /* 0x0000000000207805 */ /* 0x000ff6000001ff00 */
[----:B------:R-:W-:Y:S04]  /*62f0*/  @P2 SHF.L.U32 R0, R145, 0x1f, RZ ;  /* 0x0000001f91002819 */ /* 0x000fe800000006ff */
[----:B------:R-:W1:Y:S01]  /*6300*/  @P2 SYNCS.PHASECHK.TRANS64.TRYWAIT P0, [UR57+0xa0], R0 ;  /* 0x0000a000ff0025a7 */ /* 0x000e620008001139 */
[----:B------:R2:W3:Y:S01]  /*6310*/  SYNCS.PHASECHK.TRANS64.TRYWAIT P3, [R143+URZ+0xe0], R4 ;  /* 0x0000e0048f0075a7 */ /* 0x0004e200080611ff */
[----:B-1----:R-:W-:Y:S01]  /*6320*/  @P2 PLOP3.LUT P5, PT, P0, PT, PT, 0x8, 0x80 ;  /* 0x000000000080281c */ /* 0x002fe200007ae170 */
[----:B------:R-:W-:Y:S01]  /*6330*/  @!UPT UIADD3 URZ, UPT, UPT, URZ, URZ, URZ ;  /* 0x000000fffffff290 */ /* 0x000fe2000fffe0ff */
[----:B--23--:R-:W-:Y:S11]  /*6340*/  @!P2 BRA `(.L_x_110) ;  /* 0x000000000098a947 */ /* 0x00cff60003800000 */
[----:B------:R-:W-:Y:S01]  /*6350*/  ISETP.NE.U32.AND P0, PT, R132, RZ, PT ;  /* 0x000000ff8400720c */ /* 0x000fe20003f05070 */
[----:B------:R-:W-:Y:S01]  /*6360*/  BSSY B0, `(.L_x_111) ;  /* 0x0000016000007945 */ /* 0x000fe20003800000 */
[----:B------:R-:W-:Y:S02]  /*6370*/  FSETP.NEU.AND P2, PT, R71, RZ, PT ;  /* 0x000000ff4700720b */ /* 0x000fe40003f4d000 */
[----:B------:R-:W-:Y:S02]  /*6380*/  CS2R R34, SRZ ;  /* 0x0000000000227805 */ /* 0x000fe4000001ff00 */
[----:B------:R-:W-:Y:S02]  /*6390*/  ISETP.NE.AND.EX P0, PT, R133, RZ, PT, P0 ;  /* 0x000000ff8500720c */ /* 0x000fe40003f05300 */
[----:B------:R-:W-:Y:S02]  /*63a0*/  CS2R R32, SRZ ;  /* 0x0000000000207805 */ /* 0x000fe4000001ff00 */
[----:B------:R-:W-:Y:S02]  /*63b0*/  LOP3.LUT P1, RZ, R141, 0xff, RZ, 0xc0, !PT ;  /* 0x000000ff8dff7812 */ /* 0x000fe4000782c0ff */
[----:B------:R-:W-:Y:S02]  /*63c0*/  CS2R R30, SRZ ;  /* 0x00000000001e7805 */ /* 0x000fe4000001ff00 */
[----:B------:R-:W-:Y:S02]  /*63d0*/  SEL R0, RZ, 0xffffffff, P2 ;  /* 0xffffffffff007807 */ /* 0x000fe40001000000 */
[----:B------:R-:W-:Y:S02]  /*63e0*/  CS2R R28, SRZ ;  /* 0x00000000001c7805 */ /* 0x000fe4000001ff00 */
[----:B------:R-:W-:Y:S02]  /*63f0*/  SEL R3, RZ, 0xffffffff, P0 ;  /* 0xffffffffff037807 */ /* 0x000fe40000000000 */
[----:B------:R-:W-:Y:S02]  /*6400*/  CS2R R26, SRZ ;  /* 0x00000000001a7805 */ /* 0x000fe4000001ff00 */
[----:B------:R-:W-:Y:S02]  /*6410*/  CS2R R24, SRZ ;  /* 0x0000000000187805 */ /* 0x000fe4000001ff00 */
[----:B------:R-:W-:Y:S02]  /*6420*/  CS2R R18, SRZ ;  /* 0x0000000000127805 */ /* 0x000fe4000001ff00 */
[----:B------:R-:W-:Y:S02]  /*6430*/  @P4 SEL R0, R3, R0, !P1 ;  /* 0x0000000003004207 */ /* 0x000fe40004800000 */
[----:B------:R-:W-:Y:S02]  /*6440*/  CS2R R16, SRZ ;  /* 0x0000000000107805 */ /* 0x000fe4000001ff00 */
[----:B------:R-:W-:Y:S04]  /*6450*/  LOP3.LUT R0, R0, 0x1, RZ, 0xc0, !PT ;  /* 0x0000000100007812 */ /* 0x000fe800078ec0ff */
[----:B------:R-:W-:Y:S01]  /*6460*/  ISETP.NE.U32.AND P0, PT, R0, 0x1, PT ;  /* 0x000000010000780c */ /* 0x000fe20003f05070 */
[----:B------:R-:W-:Y:S01]  /*6470*/  @!UPT UIADD3 URZ, UPT, UPT, URZ, URZ, URZ ;  /* 0x000000fffffff290 */ /* 0x000fe2000fffe0ff */
[----:B------:R-:W-:Y:S11]  /*6480*/  @!P5 BRA `(.L_x_112) ;  /* 0x00000000000cd947 */ /* 0x000ff60003800000 */
[----:B------:R-:W-:Y:S04]  /*6490*/  SHF.L.U32 R3, R145, 0x1f, RZ ;  /* 0x0000001f91037819 */ /* 0x000fe800000006ff */
[----:B------:R-:W1:Y:S02]  /*64a0*/  SYNCS.PHASECHK.TRANS64.TRYWAIT P1, [UR57+0xa0], R3 ;  /* 0x0000a003ff0075a7 */ /* 0x000e640008021139 */
[----:B-1----:R-:W-:Y:S05]  /*64b0*/  @!P1 BRA `(.L_x_113) ;  /* 0x00000020003c9947 */ /* 0x002fea0003800000 */
.L_x_112:
[----:B------:R-:W-:Y:S05]  /*64c0*/  BSYNC B0 ;  /* 0x0000000000007941 */ /* 0x000fea0003800000 */
.L_x_111:
[----:B------:R2:W3:Y:S01]  /*64d0*/  @P0 LDS.128 R32, [R140+UR57+0x200] ;  /* 0x000200398c200984 */ /* 0x0004e20008000c00 */
[----:B------:R-:W-:Y:S01]  /*64e0*/  UIADD3 UR4, UPT, UPT, UR57, 0xa8, URZ ;  /* 0x000000a839047890 */ /* 0x000fe2000fffe0ff */
[----:B------:R-:W-:Y:S02]  /*64f0*/  LOP3.LUT R145, R145, 0x1, RZ, 0x3c, !PT ;  /* 0x0000000191917812 */ /* 0x000fe400078e3cff */
[----:B------:R2:W1:Y:S01]  /*6500*/  @P0 LDS.128 R28, [R150+0x10] ;  /* 0x00001000961c0984 */ /* 0x0004620000000c00 */
[----:B------:R-:W-:Y:S03]  /*6510*/  UPRMT UR4, UR54, 0x654, UR4 ;  /* 0x0000065436047896 */ /* 0x000fe60008000004 */
[----:B------:R2:W1:Y:S04]  /*6520*/  @P0 LDS.128 R24, [R149+0x20] ;  /* 0x0000200095180984 */ /* 0x0004680000000c00 */
[----:B------:R2:W1:Y:S01]  /*6530*/  @P0 LDS.128 R16, [R148+0x30] ;  /* 0x0000300094100984 */ /* 0x0004620000000c00 */
[----:B------:R-:W-:Y:S01]  /*6540*/  @!PT LDS RZ, [RZ] ;  /* 0x00000000fffff984 */ /* 0x000fe20000000800 */
[----:B------:R-:W-:Y:S01]  /*6550*/  @!PT LDS RZ, [RZ] ;  /* 0x00000000fffff984 */ /* 0x000fe20000000800 */
[----:B------:R-:W-:Y:S01]  /*6560*/  @!PT LDS RZ, [RZ] ;  /* 0x00000000fffff984 */ /* 0x000fe20000000800 */
[----:B------:R-:W-:Y:S01]  /*6570*/  @!PT LDS RZ, [RZ] ;  /* 0x00000000fffff984 */ /* 0x000fe20000000800 */
[----:B------:R5:W-:Y:S06]  /*6580*/  MEMBAR.ALL.CTA ;  /* 0x0000000000007992 */ /* 0x000bec0000008000 */
[----:B-----5:R-:W5:Y:S02]  /*6590*/  FENCE.VIEW.ASYNC.S ;  /* 0x00000000000073c6 */ /* 0x020f640000000000 */
[----:B-----5:R-:W-:Y:S01]  /*65a0*/  SYNCS.ARRIVE.TRANS64.RED.A1T0 RZ, [UR4], RZ ;  /* 0x000000ffffff79a7 */ /* 0x020fe20008100404 */
.L_x_110:
[----:B------:R-:W-:Y:S05]  /*65b0*/  BSYNC B1 ;  /* 0x0000000000017941 */ /* 0x000fea0003800000 */
.L_x_109:
[----:B-1----:R-:W-:Y:S04]  /*65c0*/  SHF.R.U32.HI R0, RZ, 0x15, R2 ;  /* 0x00000015ff007819 */ /* 0x002fe80000011602 */
[----:B------:R-:W-:Y:S01]  /*65d0*/  LOP3.LUT P0, RZ, R0, 0x3, R142, 0x48, !PT ;  /* 0x0000000300ff7812 */ /* 0x000fe2000780488e */
[----:B------:R-:W-:Y:S01]  /*65e0*/  @!UPT UIADD3 URZ, UPT, UPT, URZ, URZ, URZ ;  /* 0x000000fffffff290 */ /* 0x000fe2000fffe0ff */
[----:B------:R-:W-:Y:S11]  /*65f0*/  @P3 BRA `(.L_x_114) ;  /* 0x0000000000083947 */ /* 0x000ff60003800000 */
[----:B------:R-:W1:Y:S02]  /*6600*/  SYNCS.PHASECHK.TRANS64.TRYWAIT P1, [R143+URZ+0xe0], R4 ;  /* 0x0000e0048f0075a7 */ /* 0x000e6400080211ff */
[----:B-1----:R-:W-:Y:S05]  /*6610*/  @!P1 BRA `(.L_x_115) ;  /* 0x0000001c00fc9947 */ /* 0x002fea0003800000 */
.L_x_114:
[----:B------:R-:W-:Y:S05]  /*6620*/  @!P0 BRA `(.L_x_116) ;  /* 0x0000000000408947 */ /* 0x000fea0003800000 */
[----:B------:R-:W1:Y:S01]  /*6630*/  LDCU.64 UR8, c[0x4][0x70] ;  /* 0x01000e00ff0877ac */ /* 0x000e620008000a00 */
[----:B------:R-:W-:Y:S01]  /*6640*/  MOV R15, 0x0 ;  /* 0x00000000000f7802 */ /* 0x000fe20000000f00 */
[----:B------:R-:W-:Y:S02]  /*6650*/  HFMA2 R12, -RZ, RZ, 0, 5.9604644775390625e-08 ;  /* 0x00000001ff0c7431 */ /* 0x000fe400000001ff */
[----:B------:R-:W-:Y:S02]  /*6660*/  IMAD.MOV.U32 R8, RZ, RZ, 0x192 ;  /* 0x00000192ff087424 */ /* 0x000fe400078e00ff */
[----:B------:R-:W-:Y:S01]  /*6670*/  IMAD.MOV.U32 R13, RZ, RZ, RZ ;  /* 0x000000ffff0d7224 */ /* 0x000fe200078e00ff */
[----:B------:R-:W5:Y:S01]  /*6680*/  LDCU.64 UR6, c[0x4][0x78] ;  /* 0x01000f00ff0677ac */ /* 0x000f620008000a00 */
[----:B------:R-:W2:Y:S01]  /*6690*/  LDC.64 R14, c[0x4][R15] ;  /* 0x010000000f0e7b82 */ /* 0x000ea20000000a00 */
[----:B------:R-:W3:Y:S01]  /*66a0*/  LDCU.64 UR4, c[0x4][0x10] ;  /* 0x01000200ff0477ac */ /* 0x000ee20008000a00 */
[----:B-1----:R-:W-:Y:S01]  /*66b0*/  MOV R5, UR9 ;  /* 0x0000000900057c02 */ /* 0x002fe20008000f00 */
[----:B------:R-:W-:Y:S01]  /*66c0*/  IMAD.U32 R4, RZ, RZ, UR8 ;  /* 0x00000008ff047e24 */ /* 0x000fe2000f8e00ff */
[----:B-----5:R-:W-:Y:S01]  /*66d0*/  MOV R7, UR7 ;  /* 0x0000000700077c02 */ /* 0x020fe20008000f00 */
[----:B------:R-:W-:Y:S01]  /*66e0*/  IMAD.U32 R6, RZ, RZ, UR6 ;  /* 0x00000006ff067e24 */ /* 0x000fe2000f8e00ff */
[----:B---3--:R-:W-:Y:S01]  /*66f0*/  MOV R11, UR5 ;  /* 0x00000005000b7c02 */ /* 0x008fe20008000f00 */
[----:B------:R-:W-:Y:S02]  /*6700*/  IMAD.U32 R10, RZ, RZ, UR4 ;  /* 0x00000004ff0a7e24 */ /* 0x000fe4000f8e00ff */
[----:B------:R-:W-:Y:S07]  /*6710*/  LEPC R20, `(.L_x_116) ;  /* 0x000000001014794e */ /* 0x000fee0000000000 */
[----:B--2-4-:R-:W-:Y:S05]  /*6720*/  CALL.ABS.NOINC R14 ;  /* 0x000000000e007343 */ /* 0x014fea0003c00000 */
.L_x_116:
[----:B------:R-:W-:Y:S01]  /*6730*/  LOP3.LUT P0, RZ, R131, 0x60, RZ, 0xc0, !PT ;  /* 0x0000006083ff7812 */ /* 0x000fe2000780c0ff */
[----:B------:R-:W-:Y:S05]  /*6740*/  WARPSYNC.ALL ;  /* 0x0000000000007948 */ /* 0x000fea0003800000 */
[----:B------:R-:W-:Y:S01]  /*6750*/  R2UR UR4, R2 ;  /* 0x00000000020472ca */ /* 0x000fe200000e0000 */
[----:B------:R-:W-:Y:S01]  /*6760*/  BSSY.RECONVERGENT B0, `(.L_x_117) ;  /* 0x000011f000007945 */ /* 0x000fe20003800200 */
[----:B---3--:R-:W-:Y:S02]  /*6770*/  F2FP.F16.E5M2.UNPACK_B R2, R32 ;  /* 0x00000020ff02723e */ /* 0x008fe400020004ff */
[-C--:B------:R-:W-:Y:S02]  /*6780*/  F2FP.F16.E5M2.UNPACK_B R21, R33.reuse ;  /* 0x00000021ff15723e */ /* 0x080fe400020004ff */
[----:B------:R-:W-:Y:S01]  /*6790*/  F2FP.F16.E5M2.UNPACK_B R12, R28 ;  /* 0x0000001cff0c723e */ /* 0x000fe200020004ff */
[----:B------:R-:W-:Y:S01]  /*67a0*/  HADD2.F32 R0, -RZ, R2.H0_H0 ;  /* 0x20000002ff007230 */ /* 0x000fe20000004100 */
[----:B------:R-:W-:Y:S01]  /*67b0*/  F2FP.F16.E5M2.UNPACK_B R32, R32.H1 ;  /* 0x00000020ff20723e */ /* 0x000fe200030004ff */
[--C-:B------:R-:W-:Y:S01]  /*67c0*/  HADD2.F32 R73, -RZ, R21.reuse.H0_H0 ;  /* 0x20000015ff497230 */ /* 0x100fe20000004100 */
[----:B------:R-:W-:Y:S01]  /*67d0*/  F2FP.F16.E5M2.UNPACK_B R33, R33.H1 ;  /* 0x00000021ff21723e */ /* 0x000fe200030004ff */
[----:B------:R-:W-:Y:S01]  /*67e0*/  HADD2.F32 R74, -RZ, R21.H1_H1 ;  /* 0x30000015ff4a7230 */ /* 0x000fe20000004100 */
[-C--:B------:R-:W-:Y:S01]  /*67f0*/  F2FP.F16.E5M2.UNPACK_B R20, R34.reuse ;  /* 0x00000022ff14723e */ /* 0x080fe200020004ff */
[--C-:B------:R-:W-:Y:S01]  /*6800*/  HADD2.F32 R3, -RZ, R32.reuse.H0_H0 ;  /* 0x20000020ff037230 */ /* 0x100fe20000004100 */
[----:B------:R-:W-:Y:S01]  /*6810*/  F2FP.F16.E5M2.UNPACK_B R15, R34.H1 ;  /* 0x00000022ff0f723e */ /* 0x000fe200030004ff */
[----:B------:R-:W-:Y:S01]  /*6820*/  HADD2.F32 R72, -RZ, R32.H1_H1 ;  /* 0x30000020ff487230 */ /* 0x000fe20000004100 */
[-C--:B------:R-:W-:Y:S01]  /*6830*/  F2FP.F16.E5M2.UNPACK_B R14, R35.reuse ;  /* 0x00000023ff0e723e */ /* 0x080fe200020004ff */
[--C-:B------:R-:W-:Y:S01]  /*6840*/  HADD2.F32 R75, -RZ, R33.reuse.H0_H0 ;  /* 0x20000021ff4b7230 */ /* 0x100fe20000004100 */
[----:B------:R-:W-:Y:S01]  /*6850*/  F2FP.F16.E5M2.UNPACK_B R13, R35.H1 ;  /* 0x00000023ff0d723e */ /* 0x000fe200030004ff */
[----:B------:R-:W-:Y:S01]  /*6860*/  HADD2.F32 R76, -RZ, R33.H1_H1 ;  /* 0x30000021ff4c7230 */ /* 0x000fe20000004100 */
[----:B------:R-:W-:Y:S01]  /*6870*/  F2FP.F16.E5M2.UNPACK_B R28, R28.H1 ;  /* 0x0000001cff1c723e */ /* 0x000fe200030004ff */
[--C-:B------:R-:W-:Y:S01]  /*6880*/  HADD2.F32 R77, -RZ, R20.reuse.H0_H0 ;  /* 0x20000014ff4d7230 */ /* 0x100fe20000004100 */
[-C--:B------:R-:W-:Y:S01]  /*6890*/  F2FP.F16.E5M2.UNPACK_B R11, R29.reuse ;  /* 0x0000001dff0b723e */ /* 0x080fe200020004ff */
        /* <DEDUP_REMOVED lines=43> */
[----:B------:R-:W-:Y:S01]  /*6b50*/  IADD3 R143, PT, PT, R143, 0x100, RZ ;  /* 0x000001008f8f7810 */ /* 0x000fe20007ffe0ff */
[----:B------:R-:W-:Y:S01]  /*6b60*/  HADD2.F32 R100, -RZ, R6.H1_H1 ;  /* 0x30000006ff647230 */ /* 0x000fe20000004100 */
[----:B------:R-:W-:Y:S01]  /*6b70*/  IADD3 R68, PT, PT, R68, 0x1, RZ ;  /* 0x0000000144447810 */ /* 0x000fe20007ffe0ff */
[--C-:B------:R-:W-:Y:S01]  /*6b80*/  HADD2.F32 R101, -RZ, R5.reuse.H0_H0 ;  /* 0x20000005ff657230 */ /* 0x100fe20000004100 */
[----:B------:R-:W-:Y:S01]  /*6b90*/  LOP3.LUT R143, R143, 0xfefffff8, RZ, 0xc0, !PT ;  /* 0xfefffff88f8f7812 */ /* 0x000fe200078ec0ff */
[----:B------:R-:W-:Y:S02]  /*6ba0*/  HADD2.F32 R102, -RZ, R5.H1_H1 ;  /* 0x30000005ff667230 */ /* 0x000fe40000004100 */
[--C-:B------:R-:W-:Y:S02]  /*6bb0*/  HADD2.F32 R103, -RZ, R4.reuse.H0_H0 ;  /* 0x20000004ff677230 */ /* 0x100fe40000004100 */
[----:B------:R-:W-:Y:S02]  /*6bc0*/  HADD2.F32 R104, -RZ, R4.H1_H1 ;  /* 0x30000004ff687230 */ /* 0x000fe40000004100 */
[----:B------:R-:W1:Y:S01]  /*6bd0*/  LDTM.x64 R4, tmem[UR4] ;  /* 0x00000004000479ee */ /* 0x000e620008340000 */
[----:B------:R-:W-:Y:S01]  /*6be0*/  NOP ;  /* 0x0000000000007918 */ /* 0x000fe20000000000 */
[----:B-1----:R1:W-:Y:S01]  /*6bf0*/  SYNCS.ARRIVE.TRANS64.RED.A1T0 RZ, [R143+URZ], RZ ;  /* 0x000000ff8fff79a7 */ /* 0x0023e200081004ff */
[----:B------:R-:W-:Y:S02]  /*6c00*/  HADD2.F32 R2, -RZ, R2.H1_H1 ;  /* 0x30000002ff027230 */ /* 0x000fe40000004100 */
[--C-:B------:R-:W-:Y:S02]  /*6c10*/  HADD2.F32 R105, -RZ, R106.reuse.H0_H0 ;  /* 0x2000006aff697230 */ /* 0x100fe40000004100 */
        /* <DEDUP_REMOVED lines=9> */
[C---:B----4-:R-:W-:Y:S01]  /*6cb0*/  FMUL R4, R70.reuse, R4 ;  /* 0x0000000446047220 */ /* 0x050fe20000400000 */
[C---:B------:R-:W-:Y:S01]  /*6cc0*/  FMUL R5, R70.reuse, R5 ;  /* 0x0000000546057220 */ /* 0x040fe20000400000 */
[C---:B------:R-:W-:Y:S01]  /*6cd0*/  FMUL R8, R70.reuse, R8 ;  /* 0x0000000846087220 */ /* 0x040fe20000400000 */
[C---:B------:R-:W-:Y:S01]  /*6ce0*/  FMUL R9, R70.reuse, R9 ;  /* 0x0000000946097220 */ /* 0x040fe20000400000 */
[C---:B------:R-:W-:Y:S01]  /*6cf0*/  FFMA R4, R71.reuse, R0, R4 ;  /* 0x0000000047047223 */ /* 0x040fe20000000004 */
[C---:B------:R-:W-:Y:S01]  /*6d00*/  FFMA R5, R71.reuse, R2, R5 ;  /* 0x0000000247057223 */ /* 0x040fe20000000005 */
[C---:B------:R-:W-:Y:S01]  /*6d10*/  FMUL R12, R70.reuse, R12 ;  /* 0x0000000c460c7220 */ /* 0x040fe20000400000 */
[C---:B------:R-:W-:Y:S01]  /*6d20*/  FMUL R13, R70.reuse, R13 ;  /* 0x0000000d460d7220 */ /* 0x040fe20000400000 */
[C---:B------:R-:W-:Y:S01]  /*6d30*/  FMUL R0, R70.reuse, R16 ;  /* 0x0000001046007220 */ /* 0x040fe20000400000 */
[C---:B------:R-:W-:Y:S01]  /*6d40*/  FMUL R2, R70.reuse, R17 ;  /* 0x0000001146027220 */ /* 0x040fe20000400000 */
[C---:B------:R-:W-:Y:S01]  /*6d50*/  FMUL R17, R70.reuse, R24 ;  /* 0x0000001846117220 */ /* 0x040fe20000400000 */
[--C-:B------:R-:W-:Y:S02]  /*6d60*/  HADD2.F32 R125, -RZ, R126.reuse.H0_H0 ;  /* 0x2000007eff7d7230 */ /* 0x100fe40000004100 */
[C---:B------:R-:W-:Y:S01]  /*6d70*/  FMUL R6, R70.reuse, R6 ;  /* 0x0000000646067220 */ /* 0x040fe20000400000 */
[----:B------:R-:W-:Y:S02]  /*6d80*/  HADD2.F32 R126, -RZ, R126.H1_H1 ;  /* 0x3000007eff7e7230 */ /* 0x000fe40000004100 */
[C---:B------:R-:W-:Y:S01]  /*6d90*/  FMUL R7, R70.reuse, R7 ;  /* 0x0000000746077220 */ /* 0x040fe20000400000 */
[C---:B------:R-:W-:Y:S01]  /*6da0*/  FMUL R10, R70.reuse, R10 ;  /* 0x0000000a460a7220 */ /* 0x040fe20000400000 */
[C---:B------:R-:W-:Y:S01]  /*6db0*/  FFMA R6, R71.reuse, R3, R6 ;  /* 0x0000000347067223 */ /* 0x040fe20000000006 */
[C---:B------:R-:W-:Y:S01]  /*6dc0*/  FMUL R11, R70.reuse, R11 ;  /* 0x0000000b460b7220 */ /* 0x040fe20000400000 */
[C---:B------:R-:W-:Y:S01]  /*6dd0*/  FFMA R7, R71.reuse, R72, R7 ;  /* 0x0000004847077223 */ /* 0x040fe20000000007 */
[C---:B------:R-:W-:Y:S01]  /*6de0*/  FFMA R8, R71.reuse, R73, R8 ;  /* 0x0000004947087223 */ /* 0x040fe20000000008 */
[C---:B------:R-:W-:Y:S01]  /*6df0*/  FFMA R9, R71.reuse, R74, R9 ;  /* 0x0000004a47097223 */ /* 0x040fe20000000009 */
[C---:B------:R-:W-:Y:S01]  /*6e00*/  FFMA R10, R71.reuse, R75, R10 ;  /* 0x0000004b470a7223 */ /* 0x040fe2000000000a */
[C---:B------:R-:W-:Y:S01]  /*6e10*/  FFMA R11, R71.reuse, R76, R11 ;  /* 0x0000004c470b7223 */ /* 0x040fe2000000000b */
[C---:B------:R-:W-:Y:S01]  /*6e20*/  FFMA R12, R71.reuse, R77, R12 ;  /* 0x0000004d470c7223 */ /* 0x040fe2000000000c */
[----:B------:R-:W-:Y:S01]  /*6e30*/  FFMA R13, R71, R78, R13 ;  /* 0x0000004e470d7223 */ /* 0x000fe2000000000d */
[----:B------:R-:W-:Y:S01]  /*6e40*/  F2FP.SATFINITE.E5M2.F32.PACK_AB_MERGE_C R76, R7, R6, RZ ;  /* 0x00000006074c723e */ /* 0x000fe200048060ff */
[--C-:B------:R-:W-:Y:S02]  /*6e50*/  HADD2.F32 R74, -RZ, R129.reuse.H0_H0 ;  /* 0x20000081ff4a7230 */ /* 0x100fe40000004100 */
[C---:B------:R-:W-:Y:S01]  /*6e60*/  FMUL R7, R70.reuse, R20 ;  /* 0x0000001446077220 */ /* 0x040fe20000400000 */
[----:B------:R-:W-:Y:S01]  /*6e70*/  HADD2.F32 R75, -RZ, R129.H1_H1 ;  /* 0x30000081ff4b7230 */ /* 0x000fe20000004100 */
[----:B------:R-:W-:Y:S01]  /*6e80*/  F2FP.SATFINITE.E5M2.F32.PACK_AB_MERGE_C R129, R11, R10, RZ ;  /* 0x0000000a0b81723e */ /* 0x000fe200048060ff */
        /* <DEDUP_REMOVED lines=12> */
[----:B------:R-:W-:Y:S01]  /*6f50*/  FFMA R3, R71, R83, R3 ;  /* 0x0000005347037223 */ /* 0x000fe20000000003 */
[C---:B------:R-:W-:Y:S01]  /*6f60*/  FMUL R25, R70.reuse, R32 ;  /* 0x0000002046197220 */ /* 0x040fe20000400000 */
[----:B------:R-:W-:Y:S01]  /*6f70*/  F2FP.SATFINITE.E5M2.F32.PACK_AB_MERGE_C R14, R15, R14, RZ ;  /* 0x0000000e0f0e723e */ /* 0x000fe200048060ff */
[C---:B------:R-:W-:Y:S01]  /*6f80*/  FMUL R6, R70.reuse, R19 ;  /* 0x0000001346067220 */ /* 0x040fe20000400000 */
[C---:B------:R-:W-:Y:S01]  /*6f90*/  FMUL R11, R70.reuse, R22 ;  /* 0x00000016460b7220 */ /* 0x040fe20000400000 */
[C---:B------:R-:W-:Y:S01]  /*6fa0*/  FMUL R22, R70.reuse, R29 ;  /* 0x0000001d46167220 */ /* 0x040fe20000400000 */
[C---:B------:R-:W-:Y:S01]  /*6fb0*/  FMUL R29, R70.reuse, R36 ;  /* 0x00000024461d7220 */ /* 0x040fe20000400000 */
[C---:B------:R-:W-:Y:S01]  /*6fc0*/  FFMA R6, R71.reuse, R84, R6 ;  /* 0x0000005447067223 */ /* 0x040fe20000000006 */
[C---:B------:R-:W-:Y:S01]  /*6fd0*/  FFMA R7, R71.reuse, R85, R7 ;  /* 0x0000005547077223 */ /* 0x040fe20000000007 */
[C---:B------:R-:W-:Y:S01]  /*6fe0*/  FFMA R10, R71.reuse, R86, R10 ;  /* 0x00000056470a7223 */ /* 0x040fe2000000000a */
[C---:B------:R-:W-:Y:S01]  /*6ff0*/  FFMA R11, R71.reuse, R87, R11 ;  /* 0x00000057470b7223 */ /* 0x040fe2000000000b */
[----:B------:R-:W-:Y:S01]  /*7000*/  FMUL R16, R70, R23 ;  /* 0x0000001746107220 */ /* 0x000fe20000400000 */
[----:B------:R-:W-:Y:S01]  /*7010*/  F2FP.SATFINITE.E5M2.F32.PACK_AB_MERGE_C R3, R6, R3, RZ ;  /* 0x000000030603723e */ /* 0x000fe200048060ff */
        /* <DEDUP_REMOVED lines=10> */
[----:B------:R-:W-:Y:S01]  /*70c0*/  FMUL R30, R70, R37 ;  /* 0x00000025461e7220 */ /* 0x000fe20000400000 */
[----:B------:R-:W-:Y:S01]  /*70d0*/  F2FP.SATFINITE.E5M2.F32.PACK_AB_MERGE_C R16, R10, R7, R16 ;  /* 0x000000070a10723e */ /* 0x000fe20004806010 */
        /* <DEDUP_REMOVED lines=23> */
[----:B------:R-:W-:Y:S01]  /*7250*/  FFMA R31, R71, R103, R31 ;  /* 0x00000067471f7223 */ /* 0x000fe2000000001f */
[----:B------:R-:W-:Y:S01]  /*7260*/  FMUL R45, R70, R52 ;  /* 0x00000034462d7220 */ /* 0x000fe20000400000 */
[----:B------:R-:W-:Y:S01]  /*7270*/  F2FP.SATFINITE.E5M2.F32.PACK_AB_MERGE_C R19, R28, R27, RZ ;  /* 0x0000001b1c13723e */ /* 0x000fe200048060ff */
[C---:B------:R-:W-:Y:S01]  /*7280*/  FMUL R52, R70.reuse, R59 ;  /* 0x0000003b46347220 */ /* 0x040fe20000400000 */
[C---:B------:R-:W-:Y:S01]  /*7290*/  FMUL R59, R70.reuse, R66 ;  /* 0x00000042463b7220 */ /* 0x040fe20000400000 */
[----:B------:R-:W-:Y:S01]  /*72a0*/  F2FP.SATFINITE.E5M2.F32.PACK_AB_MERGE_C R66, R13, R12, R14 ;  /* 0x0000000c0d42723e */ /* 0x000fe2000480600e */
[----:B------:R-:W-:Y:S01]  /*72b0*/  FMUL R32, R70, R39 ;  /* 0x0000002746207220 */ /* 0x000fe20000400000 */
[--C-:B------:R-:W-:Y:S01]  /*72c0*/  HADD2.F32 R107, -RZ, R108.reuse.H0_H0 ;  /* 0x2000006cff6b7230 */ /* 0x100fe20000004100 */
[----:B------:R-:W-:Y:S01]  /*72d0*/  F2FP.SATFINITE.E5M2.F32.PACK_AB_MERGE_C R19, R26, R25, R19 ;  /* 0x000000191a13723e */ /* 0x000fe20004806013 */
[----:B------:R-:W-:Y:S02]  /*72e0*/  HADD2.F32 R108, -RZ, R108.H1_H1 ;  /* 0x3000006cff6c7230 */ /* 0x000fe40000004100 */
[C---:B------:R-:W-:Y:S01]  /*72f0*/  FFMA R32, R71.reuse, R104, R32 ;  /* 0x0000006847207223 */ /* 0x040fe20000000020 */
[C---:B------:R-:W-:Y:S01]  /*7300*/  FFMA R33, R71.reuse, R105, R33 ;  /* 0x0000006947217223 */ /* 0x040fe20000000021 */
[C---:B------:R-:W-:Y:S01]  /*7310*/  FFMA R34, R71.reuse, R106, R34 ;  /* 0x0000006a47227223 */ /* 0x040fe20000000022 */
[C---:B------:R-:W-:Y:S01]  /*7320*/  FMUL R35, R70.reuse, R42 ;  /* 0x0000002a46237220 */ /* 0x040fe20000400000 */
[----:B------:R-:W-:Y:S01]  /*7330*/  FMUL R42, R70, R49 ;  /* 0x00000031462a7220 */ /* 0x000fe20000400000 */
[----:B------:R-:W-:Y:S01]  /*7340*/  F2FP.SATFINITE.E5M2.F32.PACK_AB_MERGE_C R32, R32, R31, RZ ;  /* 0x0000001f2020723e */ /* 0x000fe200048060ff */
[C---:B------:R-:W-:Y:S01]  /*7350*/  FMUL R49, R70.reuse, R56 ;  /* 0x0000003846317220 */ /* 0x040fe20000400000 */
[C---:B------:R-:W-:Y:S01]  /*7360*/  FMUL R36, R70.reuse, R43 ;  /* 0x0000002b46247220 */ /* 0x040fe20000400000 */
[--C-:B------:R-:W-:Y:S02]  /*7370*/  HADD2.F32 R111, -RZ, R112.reuse.H0_H0 ;  /* 0x20000070ff6f7230 */ /* 0x100fe40000004100 */
[C---:B------:R-:W-:Y:S01]  /*7380*/  FFMA R35, R71.reuse, R107, R35 ;  /* 0x0000006b47237223 */ /* 0x040fe20000000023 */
[----:B------:R-:W-:Y:S02]  /*7390*/  HADD2.F32 R112, -RZ, R112.H1_H1 ;  /* 0x30000070ff707230 */ /* 0x000fe40000004100 */
[C---:B------:R-:W-:Y:S01]  /*73a0*/  FMUL R39, R70.reuse, R46 ;  /* 0x0000002e46277220 */ /* 0x040fe20000400000 */
[C---:B------:R-:W-:Y:S01]  /*73b0*/  FFMA R36, R71.reuse, R108, R36 ;  /* 0x0000006c47247223 */ /* 0x040fe20000000024 */
[C---:B------:R-:W-:Y:S01]  /*73c0*/  FMUL R40, R70.reuse, R47 ;  /* 0x0000002f46287220 */ /* 0x040fe20000400000 */
[C---:B------:R-:W-:Y:S01]  /*73d0*/  FFMA R37, R71.reuse, R109, R37 ;  /* 0x0000006d47257223 */ /* 0x040fe20000000025 */
[C---:B------:R-:W-:Y:S01]  /*73e0*/  FFMA R38, R71.reuse, R110, R38 ;  /* 0x0000006e47267223 */ /* 0x040fe20000000026 */
        /* <DEDUP_REMOVED lines=8> */
[C---:B------:R-:W-:Y:S01]  /*7470*/  FMUL R46, R70.reuse, R53 ;  /* 0x00000035462e7220 */ /* 0x040fe20000400000 */
[--C-:B------:R-:W-:Y:S02]  /*7480*/  HADD2.F32 R119, -RZ, R120.reuse.H0_H0 ;  /* 0x20000078ff777230 */ /* 0x100fe40000004100 */
[C---:B------:R-:W-:Y:S01]  /*7490*/  FMUL R50, R70.reuse, R57 ;  /* 0x0000003946327220 */ /* 0x040fe20000400000 */
[C---:B------:R-:W-:Y:S01]  /*74a0*/  FMUL R51, R70.reuse, R58 ;  /* 0x0000003a46337220 */ /* 0x040fe20000400000 */
[C---:B------:R-:W-:Y:S01]  /*74b0*/  FMUL R53, R70.reuse, R60 ;  /* 0x0000003c46357220 */ /* 0x040fe20000400000 */
[C---:B------:R-:W-:Y:S01]  /*74c0*/  FFMA R43, R71.reuse, R115, R43 ;  /* 0x00000073472b7223 */ /* 0x040fe2000000002b */
[----:B------:R-:W-:Y:S02]  /*74d0*/  HADD2.F32 R120, -RZ, R120.H1_H1 ;  /* 0x30000078ff787230 */ /* 0x000fe40000004100 */
[C---:B------:R-:W-:Y:S01]  /*74e0*/  FMUL R47, R70.reuse, R54 ;  /* 0x00000036462f7220 */ /* 0x040fe20000400000 */
[C---:B------:R-:W-:Y:S01]  /*74f0*/  FMUL R57, R70.reuse, R64 ;  /* 0x0000004046397220 */ /* 0x040fe20000400000 */
[C---:B------:R-:W-:Y:S01]  /*7500*/  FMUL R58, R70.reuse, R65 ;  /* 0x00000041463a7220 */ /* 0x040fe20000400000 */
[C---:B------:R-:W-:Y:S01]  /*7510*/  FMUL R60, R70.reuse, R67 ;  /* 0x00000043463c7220 */ /* 0x040fe20000400000 */
[----:B------:R-:W-:Y:S01]  /*7520*/  FFMA R44, R71, R116, R44 ;  /* 0x00000074472c7223 */ /* 0x000fe2000000002c */
[----:B------:R-:W-:Y:S01]  /*7530*/  FMUL R48, R70, R55 ;  /* 0x0000003746307220 */ /* 0x000fe20000400000 */
[----:B------:R-:W-:Y:S01]  /*7540*/  F2FP.SATFINITE.E5M2.F32.PACK_AB_MERGE_C R64, R5, R4, R76 ;  /* 0x000000040540723e */ /* 0x000fe2000480604c */
[----:B------:R-:W-:Y:S01]  /*7550*/  FFMA R45, R71, R117, R45 ;  /* 0x00000075472d7223 */ /* 0x000fe2000000002d */
[----:B------:R-:W-:Y:S01]  /*7560*/  F2FP.SATFINITE.E5M2.F32.PACK_AB_MERGE_C R65, R9, R8, R129 ;  /* 0x000000080941723e */ /* 0x000fe20004806081 */
[C---:B------:R-:W-:Y:S01]  /*7570*/  FFMA R46, R71.reuse, R118, R46 ;  /* 0x00000076472e7223 */ /* 0x040fe2000000002e */
[----:B------:R-:W-:Y:S01]  /*7580*/  F2FP.SATFINITE.E5M2.F32.PACK_AB_MERGE_C R67, R2, R0, R3 ;  /* 0x000000000243723e */ /* 0x000fe20004806003 */
[--C-:B------:R-:W-:Y:S02]  /*7590*/  HADD2.F32 R123, -RZ, R124.reuse.H0_H0 ;  /* 0x2000007cff7b7230 */ /* 0x100fe40000004100 */
[C---:B------:R-:W-:Y:S01]  /*75a0*/  FFMA R47, R71.reuse, R119, R47 ;  /* 0x00000077472f7223 */ /* 0x040fe2000000002f */
[----:B------:R-:W-:Y:S02]  /*75b0*/  HADD2.F32 R124, -RZ, R124.H1_H1 ;  /* 0x3000007cff7c7230 */ /* 0x000fe40000004100 */
[C---:B------:R-:W-:Y:S01]  /*75c0*/  FFMA R48, R71.reuse, R120, R48 ;  /* 0x0000007847307223 */ /* 0x040fe20000000030 */
[----:B------:R1:W-:Y:S01]  /*75d0*/  STS.128 [R140+UR57+0x2200], R64 ;  /* 0x002200408c007988 */ /* 0x0003e20008000c39 */
[C---:B------:R-:W-:Y:S01]  /*75e0*/  FFMA R49, R71.reuse, R121, R49 ;  /* 0x0000007947317223 */ /* 0x040fe20000000031 */
[C---:B------:R-:W-:Y:S01]  /*75f0*/  FFMA R50, R71.reuse, R122, R50 ;  /* 0x0000007a47327223 */ /* 0x040fe20000000032 */
[C---:B------:R-:W-:Y:S01]  /*7600*/  FMUL R54, R70.reuse, R61 ;  /* 0x0000003d46367220 */ /* 0x040fe20000400000 */
[--C-:B------:R-:W-:Y:S02]  /*7610*/  HADD2.F32 R127, -RZ, R128.reuse.H0_H0 ;  /* 0x20000080ff7f7230 */ /* 0x100fe40000004100 */
[C---:B------:R-:W-:Y:S01]  /*7620*/  FFMA R51, R71.reuse, R123, R51 ;  /* 0x0000007b47337223 */ /* 0x040fe20000000033 */
[----:B------:R-:W-:Y:S02]  /*7630*/  HADD2.F32 R128, -RZ, R128.H1_H1 ;  /* 0x30000080ff807230 */ /* 0x000fe40000004100 */
[----:B------:R-:W-:Y:S01]  /*7640*/  FMUL R55, R70, R62 ;  /* 0x0000003e46377220 */ /* 0x000fe20000400000 */
[----:B------:R1:W-:Y:S01]  /*7650*/  STS.128 [R150+0x2010], R16 ;  /* 0x0020101096007388 */ /* 0x0003e20000000c00 */
[----:B------:R-:W-:Y:S01]  /*7660*/  F2FP.SATFINITE.E5M2.F32.PACK_AB_MERGE_C R35, R36, R35, RZ ;  /* 0x000000232423723e */ /* 0x000fe200048060ff */
[C---:B------:R-:W-:Y:S01]  /*7670*/  FFMA R52, R71.reuse, R124, R52 ;  /* 0x0000007c47347223 */ /* 0x040fe20000000034 */
[----:B------:R-:W-:Y:S01]  /*7680*/  FMUL R56, R70, R63 ;  /* 0x0000003f46387220 */ /* 0x000fe20000400000 */
[C---:B------:R-:W-:Y:S01]  /*7690*/  FFMA R53, R71.reuse, R125, R53 ;  /* 0x0000007d47357223 */ /* 0x040fe20000000035 */
[C---:B------:R-:W-:Y:S01]  /*76a0*/  FFMA R54, R71.reuse, R126, R54 ;  /* 0x0000007e47367223 */ /* 0x040fe20000000036 */
[C---:B------:R-:W-:Y:S01]  /*76b0*/  FFMA R55, R71.reuse, R127, R55 ;  /* 0x0000007f47377223 */ /* 0x040fe20000000037 */
[C---:B------:R-:W-:Y:S01]  /*76c0*/  FFMA R56, R71.reuse, R128, R56 ;  /* 0x0000008047387223 */ /* 0x040fe20000000038 */
[----:B------:R-:W-:Y:S01]  /*76d0*/  F2FP.SATFINITE.E5M2.F32.PACK_AB_MERGE_C R39, R40, R39, RZ ;  /* 0x000000272827723e */ /* 0x000fe200048060ff */
[C---:B------:R-:W-:Y:S01]  /*76e0*/  FFMA R57, R71.reuse, R72, R57 ;  /* 0x0000004847397223 */ /* 0x040fe20000000039 */
[----:B------:R-:W-:Y:S01]  /*76f0*/  F2FP.SATFINITE.E5M2.F32.PACK_AB_MERGE_C R43, R44, R43, RZ ;  /* 0x0000002b2c2b723e */ /* 0x000fe200048060ff */
[C---:B------:R-:W-:Y:S01]  /*7700*/  FFMA R58, R71.reuse, R73, R58 ;  /* 0x00000049473a7223 */ /* 0x040fe2000000003a */
[C---:B------:R-:W-:Y:S01]  /*7710*/  FFMA R59, R71.reuse, R74, R59 ;  /* 0x0000004a473b7223 */ /* 0x040fe2000000003b */
[----:B------:R-:W-:Y:S01]  /*7720*/  F2FP.SATFINITE.E5M2.F32.PACK_AB_MERGE_C R33, R34, R33, R35 ;  /* 0x000000212221723e */ /* 0x000fe20004806023 */
[----:B------:R-:W-:Y:S01]  /*7730*/  FFMA R60, R71, R75, R60 ;  /* 0x0000004b473c7223 */ /* 0x000fe2000000003c */
[----:B------:R-:W-:Y:S02]  /*7740*/  F2FP.SATFINITE.E5M2.F32.PACK_AB_MERGE_C R32, R30, R29, R32 ;  /* 0x0000001d1e20723e */ /* 0x000fe40004806020 */
[----:B------:R-:W-:Y:S02]  /*7750*/  F2FP.SATFINITE.E5M2.F32.PACK_AB_MERGE_C R34, R38, R37, R39 ;  /* 0x000000252622723e */ /* 0x000fe40004806027 */
[----:B------:R-:W-:Y:S02]  /*7760*/  F2FP.SATFINITE.E5M2.F32.PACK_AB_MERGE_C R35, R42, R41, R43 ;  /* 0x000000292a23723e */ /* 0x000fe4000480602b */
[----:B------:R-:W-:Y:S02]  /*7770*/  F2FP.SATFINITE.E5M2.F32.PACK_AB_MERGE_C R51, R52, R51, RZ ;  /* 0x000000333433723e */ /* 0x000fe400048060ff */
[----:B------:R-:W-:Y:S01]  /*7780*/  F2FP.SATFINITE.E5M2.F32.PACK_AB_MERGE_C R48, R48, R47, RZ ;  /* 0x0000002f3030723e */ /* 0x000fe200048060ff */
[----:B------:R1:W-:Y:S01]  /*7790*/  STS.128 [R149+0x2020], R32 ;  /* 0x0020202095007388 */ /* 0x0003e20000000c00 */
[----:B------:R-:W-:Y:S02]  /*77a0*/  F2FP.SATFINITE.E5M2.F32.PACK_AB_MERGE_C R55, R56, R55, RZ ;  /* 0x000000373837723e */ /* 0x000fe400048060ff */
[----:B------:R-:W-:Y:S02]  /*77b0*/  F2FP.SATFINITE.E5M2.F32.PACK_AB_MERGE_C R59, R60, R59, RZ ;  /* 0x0000003b3c3b723e */ /* 0x000fe400048060ff */
[----:B------:R-:W-:Y:S02]  /*77c0*/  F2FP.SATFINITE.E5M2.F32.PACK_AB_MERGE_C R49, R50, R49, R51 ;  /* 0x000000313231723e */ /* 0x000fe40004806033 */
[----:B------:R-:W-:Y:S02]  /*77d0*/  F2FP.SATFINITE.E5M2.F32.PACK_AB_MERGE_C R48, R46, R45, R48 ;  /* 0x0000002d2e30723e */ /* 0x000fe40004806030 */
[----:B------:R-:W-:Y:S02]  /*77e0*/  F2FP.SATFINITE.E5M2.F32.PACK_AB_MERGE_C R50, R54, R53, R55 ;  /* 0x000000353632723e */ /* 0x000fe40004806037 */
[----:B------:R-:W-:Y:S05]  /*77f0*/  F2FP.SATFINITE.E5M2.F32.PACK_AB_MERGE_C R51, R58, R57, R59 ;  /* 0x000000393a33723e */ /* 0x000fea000480603b */
[----:B------:R1:W-:Y:S01]  /*7800*/  STS.128 [R148+0x2030], R48 ;  /* 0x0020303094007388 */ /* 0x0003e20000000c00 */
[----:B------:R-:W-:Y:S01]  /*7810*/  @!PT LDS RZ, [RZ] ;  /* 0x00000000fffff984 */ /* 0x000fe20000000800 */
[----:B------:R-:W-:Y:S01]  /*7820*/  @!PT LDS RZ, [RZ] ;  /* 0x00000000fffff984 */ /* 0x000fe20000000800 */
[----:B------:R-:W-:Y:S01]  /*7830*/  @!PT LDS RZ, [RZ] ;  /* 0x00000000fffff984 */ /* 0x000fe20000000800 */
[----:B------:R-:W-:Y:S01]  /*7840*/  @!PT LDS RZ, [RZ] ;  /* 0x00000000fffff984 */ /* 0x000fe20000000800 */
[----:B------:R3:W-:Y:S07]  /*7850*/  MEMBAR.ALL.CTA ;  /* 0x0000000000007992 */ /* 0x0007ee0000008000 */
[----:B---3--:R-:W3:Y:S02]  /*7860*/  FENCE.VIEW.ASYNC.S ;  /* 0x00000000000073c6 */ /* 0x008ee40000000000 */
[----:B---3--:R-:W-:Y:S06]  /*7870*/  BAR.SYNC.DEFER_BLOCKING 0x1, 0x80 ;  /* 0x0042000000007b1d */ /* 0x008fec0000010000 */
[----:B------:R-:W-:Y:S05]  /*7880*/  @P0 BRA `(.L_x_118) ;  /* 0x0000000000300947 */ /* 0x000fea0003800000 */
[----:B------:R-:W-:Y:S02]  /*7890*/  UIADD3 UR10, UPT, UPT, UR57, 0x2200, URZ ;  /* 0x00002200390a7890 */ /* 0x000fe4000fffe0ff */
[----:B------:R-:W-:Y:S02]  /*78a0*/  UIADD3 UR8, UP0, UPT, UR62, 0x680, URZ ;  /* 0x000006803e087890 */ /* 0x000fe4000ff1e0ff */
[----:B------:R-:W-:Y:S02]  /*78b0*/  USHF.L.U32 UR5, UR51, 0x6, URZ ;  /* 0x0000000633057899 */ /* 0x000fe400080006ff */
[----:B------:R-:W-:Y:S01]  /*78c0*/  MOV R151, UR10 ;  /* 0x0000000a00977c02 */ /* 0x000fe20008000f00 */
[----:B------:R-:W-:Y:S02]  /*78d0*/  USHF.L.U32 UR6, UR50, 0x7, URZ ;  /* 0x0000000732067899 */ /* 0x000fe400080006ff */
[----:B------:R-:W-:Y:S01]  /*78e0*/  UIADD3.X UR9, UPT, UPT, URZ, UR63, URZ, UP0, !UPT ;  /* 0x0000003fff097290 */ /* 0x000fe200087fe4ff */
[----:B------:R-:W-:Y:S01]  /*78f0*/  R2UR UR4, R151 ;  /* 0x00000000970472ca */ /* 0x000fe200000e0000 */
[----:B------:R-:W-:Y:S11]  /*7900*/  UMOV UR7, UR36 ;  /* 0x0000002400077c82 */ /* 0x000ff60008000000 */
[----:B------:R-:W-:Y:S01]  /*7910*/  @!UPT UIADD3 URZ, UPT, UPT, URZ, URZ, URZ ;  /* 0x000000fffffff290 */ /* 0x000fe2000fffe0ff */
[----:B------:R3:W-:Y:S01]  /*7920*/  UTMASTG.3D [UR4], [UR8] ;  /* 0x00000004080073b5 */ /* 0x0007e20008010000 */
[----:B------:R0:W-:Y:S01]  /*7930*/  UTMACMDFLUSH ;  /* 0x00000000000079b7 */ /* 0x0001e20000000000 */
[----:B---3--:R-:W-:Y:S04]  /*7940*/  DEPBAR.LE SB0, 0x0 ;  /* 0x000080000000791a */ /* 0x008fe80000000000 */
.L_x_118:
[----:B------:R-:W-:Y:S05]  /*7950*/  BSYNC.RECONVERGENT B0 ;  /* 0x0000000000007941 */ /* 0x000fea0003800200 */
.L_x_117:
[----:B------:R-:W-:Y:S01]  /*7960*/  BAR.SYNC.DEFER_BLOCKING 0x1, 0x80 ;  /* 0x0042000000007b1d */ /* 0x000fe20000010000 */
[----:B------:R-:W-:Y:S01]  /*7970*/  ISETP.NE.AND P0, PT, R144, 0x2, PT ;  /* 0x000000029000780c */ /* 0x000fe20003f05270 */
[----:B------:R-:W-:Y:S01]  /*7980*/  UISETP.NE.AND UP0, UPT, UR61, URZ, UPT ;  /* 0x000000ff3d00728c */ /* 0x000fe2000bf05270 */
[----:B------:R-:W-:Y:S01]  /*7990*/  ISETP.NE.AND P1, PT, R68, 0x4, PT ;  /* 0x000000044400780c */ /* 0x000fe20003f25270 */
[----:B------:R-:W-:Y:S01]  /*79a0*/  UIADD3 UR51, UPT, UPT, UR42, UR48, URZ ;  /* 0x000000302a337290 */ /* 0x000fe2000fffe0ff */
[----:B------:R-:W-:Y:S01]  /*79b0*/  SEL R2, RZ, 0x1, P0 ;  /* 0x00000001ff027807 */ /* 0x000fe20000000000 */
[----:B------:R-:W-:Y:S01]  /*79c0*/  UIADD3 UR50, UPT, UPT, UR43, UR49, URZ ;  /* 0x000000312b327290 */ /* 0x000fe2000fffe0ff */
[----:B------:R-:W-:Y:S02]  /*79d0*/  SEL R0, RZ, 0x1, P1 ;  /* 0x00000001ff007807 */ /* 0x000fe40000800000 */
[----:B------:R-:W-:Y:S02]  /*79e0*/  LOP3.LUT R146, R146, R2, RZ, 0x3c, !PT ;  /* 0x0000000292927212 */ /* 0x000fe400078e3cff */
[----:B------:R-:W-:Y:S02]  /*79f0*/  LOP3.LUT R147, R147, R0, RZ, 0x3c, !PT ;  /* 0x0000000093937212 */ /* 0x000fe400078e3cff */
[----:B------:R-:W-:Y:S02]  /*7a00*/  SEL R144, R144, RZ, P0 ;  /* 0x000000ff90907207 */ /* 0x000fe40000000000 */
[----:B------:R-:W-:Y:S01]  /*7a10*/  SEL R68, R68, RZ, P1 ;  /* 0x000000ff44447207 */ /* 0x000fe20000800000 */
[----:B------:R-:W-:Y:S01]  /*7a20*/  UMOV UR36, UR60 ;  /* 0x0000003c00247c82 */ /* 0x000fe20008000000 */
[----:B------:R-:W-:Y:S05]  /*7a30*/  BRA.U UP0, `(.L_x_119) ;  /* 0xffffffdd00487547 */ /* 0x000fea000b83ffff */
[----:B------:R-:W-:Y:S05]  /*7a40*/  EXIT ;  /* 0x000000000000794d */ /* 0x000fea0003800000 */
.L_x_25:
[----:B-1----:R1:W2:Y:S02]  /*7a50*/  SYNCS.PHASECHK.TRANS64.TRYWAIT P0, [R0+URZ+0x130], R2 ;  /* 0x00013002000075a7 */ /* 0x0022a400080011ff */
[----:B--2---:R-:W-:Y:S05]  /*7a60*/  @!P0 NANOSLEEP.SYNCS 0x989680 ;  /* 0x009896800000895d */ /* 0x004fea0003900000 */
[----:B------:R-:W2:Y:S02]  /*7a70*/  @!P0 SYNCS.PHASECHK.TRANS64 P0, [R0+URZ+0x130], R2 ;  /* 0x00013002000085a7 */ /* 0x000ea400080010ff */
[----:B--2---:R-:W-:Y:S05]  /*7a80*/  @!P0 BRA `(.L_x_25) ;  /* 0xfffffffc00f08947 */ /* 0x004fea000383ffff */
[----:B------:R-:W-:Y:S05]  /*7a90*/  BRA `(.L_x_120) ;  /* 0xffffffa0008c7947 */ /* 0x000fea000383ffff */
.L_x_28:
[----:B-1----:R-:W-:-:S07]  /*7aa0*/  MOV R0, UR33 ;  /* 0x0000002100007c02 */ /* 0x002fce0008000f00 */
.L_x_121:
[----:B-1----:R1:W2:Y:S02]  /*7ab0*/  SYNCS.PHASECHK.TRANS64.TRYWAIT P0, [R0+URZ+0x50], R3 ;  /* 0x00005003000075a7 */ /* 0x0022a400080011ff */
[----:B--2---:R-:W-:Y:S05]  /*7ac0*/  @!P0 NANOSLEEP.SYNCS 0x989680 ;  /* 0x009896800000895d */ /* 0x004fea0003900000 */
[----:B------:R-:W2:Y:S02]  /*7ad0*/  @!P0 SYNCS.PHASECHK.TRANS64 P0, [R0+URZ+0x50], R3 ;  /* 0x00005003000085a7 */ /* 0x000ea400080010ff */
[----:B--2---:R-:W-:Y:S05]  /*7ae0*/  @!P0 BRA `(.L_x_121) ;  /* 0xfffffffc00f08947 */ /* 0x004fea000383ffff */
[----:B------:R-:W-:Y:S05]  /*7af0*/  BRA `(.L_x_27) ;  /* 0xffffffa000dc7947 */ /* 0x000fea000383ffff */
.L_x_35:
[----:B-1----:R-:W-:-:S07]  /*7b00*/  MOV R0, UR33 ;  /* 0x0000002100007c02 */ /* 0x002fce0008000f00 */
.L_x_122:
[----:B-1----:R1:W2:Y:S02]  /*7b10*/  SYNCS.PHASECHK.TRANS64.TRYWAIT P0, [R0+URZ+0x50], R3 ;  /* 0x00005003000075a7 */ /* 0x0022a400080011ff */
[----:B--2---:R-:W-:Y:S05]  /*7b20*/  @!P0 NANOSLEEP.SYNCS 0x989680 ;  /* 0x009896800000895d */ /* 0x004fea0003900000 */
[----:B------:R-:W2:Y:S02]  /*7b30*/  @!P0 SYNCS.PHASECHK.TRANS64 P0, [R0+URZ+0x50], R3 ;  /* 0x00005003000085a7 */ /* 0x000ea400080010ff */
[----:B--2---:R-:W-:Y:S05]  /*7b40*/  @!P0 BRA `(.L_x_122) ;  /* 0xfffffffc00f08947 */ /* 0x004fea000383ffff */
[----:B------:R-:W-:Y:S05]  /*7b50*/  BRA `(.L_x_34) ;  /* 0xffffffa400a07947 */ /* 0x000fea000383ffff */
.L_x_40:
[----:B-1----:R1:W2:Y:S02]  /*7b60*/  SYNCS.PHASECHK.TRANS64.TRYWAIT P0, [R3+URZ+0xc0], R0 ;  /* 0x0000c000030075a7 */ /* 0x0022a400080011ff */
[----:B--2---:R-:W-:Y:S05]  /*7b70*/  @!P0 NANOSLEEP.SYNCS 0x989680 ;  /* 0x009896800000895d */ /* 0x004fea0003900000 */
[----:B------:R-:W2:Y:S02]  /*7b80*/  @!P0 SYNCS.PHASECHK.TRANS64 P0, [R3+URZ+0xc0], R0 ;  /* 0x0000c000030085a7 */ /* 0x000ea400080010ff */
[----:B--2---:R-:W-:Y:S05]  /*7b90*/  @!P0 BRA `(.L_x_40) ;  /* 0xfffffffc00f08947 */ /* 0x004fea000383ffff */
[----:B------:R-:W-:Y:S05]  /*7ba0*/  BRA `(.L_x_123) ;  /* 0xffffffa8003c7947 */ /* 0x000fea000383ffff */
.L_x_44:
[----:B------:R-:W-:-:S07]  /*7bb0*/  MOV R0, UR4 ;  /* 0x0000000400007c02 */ /* 0x000fce0008000f00 */
.L_x_124:
[----:B-1----:R1:W2:Y:S02]  /*7bc0*/  SYNCS.PHASECHK.TRANS64.TRYWAIT P0, [R0+URZ], R2 ;  /* 0x00000002000075a7 */ /* 0x0022a400080011ff */
[----:B--2---:R-:W-:Y:S05]  /*7bd0*/  @!P0 NANOSLEEP.SYNCS 0x989680 ;  /* 0x009896800000895d */ /* 0x004fea0003900000 */
[----:B------:R-:W2:Y:S02]  /*7be0*/  @!P0 SYNCS.PHASECHK.TRANS64 P0, [R0+URZ], R2 ;  /* 0x00000002000085a7 */ /* 0x000ea400080010ff */
[----:B--2---:R-:W-:Y:S05]  /*7bf0*/  @!P0 BRA `(.L_x_124) ;  /* 0xfffffffc00f08947 */ /* 0x004fea000383ffff */
[----:B------:R-:W-:Y:S05]  /*7c00*/  BRA `(.L_x_125) ;  /* 0xffffffac00c07947 */ /* 0x000fea000383ffff */
.L_x_45:
[----:B------:R-:W-:-:S07]  /*7c10*/  MOV R0, UR4 ;  /* 0x0000000400007c02 */ /* 0x000fce0008000f00 */
.L_x_126:
[----:B-1----:R1:W2:Y:S02]  /*7c20*/  SYNCS.PHASECHK.TRANS64.TRYWAIT P0, [R0+URZ], R3 ;  /* 0x00000003000075a7 */ /* 0x0022a400080011ff */
[----:B--2---:R-:W-:Y:S05]  /*7c30*/  @!P0 NANOSLEEP.SYNCS 0x989680 ;  /* 0x009896800000895d */ /* 0x004fea0003900000 */
[----:B------:R-:W2:Y:S02]  /*7c40*/  @!P0 SYNCS.PHASECHK.TRANS64 P0, [R0+URZ], R3 ;  /* 0x00000003000085a7 */ /* 0x000ea400080010ff */
[----:B--2---:R-:W-:Y:S05]  /*7c50*/  @!P0 BRA `(.L_x_126) ;  /* 0xfffffffc00f08947 */ /* 0x004fea000383ffff */
[----:B------:R-:W-:Y:S05]  /*7c60*/  BRA `(.L_x_127) ;  /* 0xffffffac00cc7947 */ /* 0x000fea000383ffff */
.L_x_46:
[----:B------:R-:W-:-:S07]  /*7c70*/  MOV R0, UR4 ;  /* 0x0000000400007c02 */ /* 0x000fce0008000f00 */
.L_x_128:
[----:B-1----:R1:W2:Y:S02]  /*7c80*/  SYNCS.PHASECHK.TRANS64.TRYWAIT P0, [R0+URZ], R3 ;  /* 0x00000003000075a7 */ /* 0x0022a400080011ff */
[----:B--2---:R-:W-:Y:S05]  /*7c90*/  @!P0 NANOSLEEP.SYNCS 0x989680 ;  /* 0x009896800000895d */ /* 0x004fea0003900000 */
[----:B------:R-:W2:Y:S02]  /*7ca0*/  @!P0 SYNCS.PHASECHK.TRANS64 P0, [R0+URZ], R3 ;  /* 0x00000003000085a7 */ /* 0x000ea400080010ff */
[----:B--2---:R-:W-:Y:S05]  /*7cb0*/  @!P0 BRA `(.L_x_128) ;  /* 0xfffffffc00f08947 */ /* 0x004fea000383ffff */
[----:B------:R-:W-:Y:S05]  /*7cc0*/  BRA `(.L_x_129) ;  /* 0xffffffac00d87947 */ /* 0x000fea000383ffff */
.L_x_47:
[----:B------:R-:W-:-:S07]  /*7cd0*/  MOV R0, UR4 ;  /* 0x0000000400007c02 */ /* 0x000fce0008000f00 */
.L_x_130:
[----:B-1----:R1:W2:Y:S02]  /*7ce0*/  SYNCS.PHASECHK.TRANS64.TRYWAIT P0, [R0+URZ], R3 ;  /* 0x00000003000075a7 */ /* 0x0022a400080011ff */
[----:B--2---:R-:W-:Y:S05]  /*7cf0*/  @!P0 NANOSLEEP.SYNCS 0x989680 ;  /* 0x009896800000895d */ /* 0x004fea0003900000 */
[----:B------:R-:W2:Y:S02]  /*7d00*/  @!P0 SYNCS.PHASECHK.TRANS64 P0, [R0+URZ], R3 ;  /* 0x00000003000085a7 */ /* 0x000ea400080010ff */
[----:B--2---:R-:W-:Y:S05]  /*7d10*/  @!P0 BRA `(.L_x_130) ;  /* 0xfffffffc00f08947 */ /* 0x004fea000383ffff */
[----:B------:R-:W-:Y:S05]  /*7d20*/  BRA `(.L_x_131) ;  /* 0xffffffac00e47947 */ /* 0x000fea000383ffff */
.L_x_48:
[----:B------:R-:W-:-:S07]  /*7d30*/  MOV R0, UR4 ;  /* 0x0000000400007c02 */ /* 0x000fce0008000f00 */
.L_x_132:
[----:B-1----:R1:W2:Y:S02]  /*7d40*/  SYNCS.PHASECHK.TRANS64.TRYWAIT P0, [R0+URZ], R3 ;  /* 0x00000003000075a7 */ /* 0x0022a400080011ff */
[----:B--2---:R-:W-:Y:S05]  /*7d50*/  @!P0 NANOSLEEP.SYNCS 0x989680 ;  /* 0x009896800000895d */ /* 0x004fea0003900000 */
[----:B------:R-:W2:Y:S02]  /*7d60*/  @!P0 SYNCS.PHASECHK.TRANS64 P0, [R0+URZ], R3 ;  /* 0x00000003000085a7 */ /* 0x000ea400080010ff */
[----:B--2---:R-:W-:Y:S05]  /*7d70*/  @!P0 BRA `(.L_x_132) ;  /* 0xfffffffc00f08947 */ /* 0x004fea000383ffff */
[----:B------:R-:W-:Y:S05]  /*7d80*/  BRA `(.L_x_133) ;  /* 0xffffffac00f07947 */ /* 0x000fea000383ffff */
.L_x_49:
[----:B------:R-:W-:-:S07]  /*7d90*/  MOV R0, UR4 ;  /* 0x0000000400007c02 */ /* 0x000fce0008000f00 */
.L_x_134:
[----:B-1----:R1:W2:Y:S02]  /*7da0*/  SYNCS.PHASECHK.TRANS64.TRYWAIT P0, [R0+URZ], R3 ;  /* 0x00000003000075a7 */ /* 0x0022a400080011ff */
[----:B--2---:R-:W-:Y:S05]  /*7db0*/  @!P0 NANOSLEEP.SYNCS 0x989680 ;  /* 0x009896800000895d */ /* 0x004fea0003900000 */
[----:B------:R-:W2:Y:S02]  /*7dc0*/  @!P0 SYNCS.PHASECHK.TRANS64 P0, [R0+URZ], R3 ;  /* 0x00000003000085a7 */ /* 0x000ea400080010ff */
[----:B--2---:R-:W-:Y:S05]  /*7dd0*/  @!P0 BRA `(.L_x_134) ;  /* 0xfffffffc00f08947 */ /* 0x004fea000383ffff */
[----:B------:R-:W-:Y:S05]  /*7de0*/  BRA `(.L_x_135) ;  /* 0xffffffac00fc7947 */ /* 0x000fea000383ffff */
.L_x_50:
[----:B------:R-:W-:-:S07]  /*7df0*/  MOV R0, UR4 ;  /* 0x0000000400007c02 */ /* 0x000fce0008000f00 */
.L_x_136:
[----:B-1----:R1:W2:Y:S02]  /*7e00*/  SYNCS.PHASECHK.TRANS64.TRYWAIT P0, [R0+URZ], R3 ;  /* 0x00000003000075a7 */ /* 0x0022a400080011ff */
[----:B--2---:R-:W-:Y:S05]  /*7e10*/  @!P0 NANOSLEEP.SYNCS 0x989680 ;  /* 0x009896800000895d */ /* 0x004fea0003900000 */
[----:B------:R-:W2:Y:S02]  /*7e20*/  @!P0 SYNCS.PHASECHK.TRANS64 P0, [R0+URZ], R3 ;  /* 0x00000003000085a7 */ /* 0x000ea400080010ff */
[----:B--2---:R-:W-:Y:S05]  /*7e30*/  @!P0 BRA `(.L_x_136) ;  /* 0xfffffffc00f08947 */ /* 0x004fea000383ffff */
[----:B------:R-:W-:Y:S05]  /*7e40*/  BRA `(.L_x_137) ;  /* 0xffffffb000087947 */ /* 0x000fea000383ffff */
.L_x_51:
[----:B------:R-:W-:-:S07]  /*7e50*/  MOV R0, UR4 ;  /* 0x0000000400007c02 */ /* 0x000fce0008000f00 */
.L_x_138:
[----:B-1----:R1:W2:Y:S02]  /*7e60*/  SYNCS.PHASECHK.TRANS64.TRYWAIT P0, [R0+URZ], R3 ;  /* 0x00000003000075a7 */ /* 0x0022a400080011ff */
[----:B--2---:R-:W-:Y:S05]  /*7e70*/  @!P0 NANOSLEEP.SYNCS 0x989680 ;  /* 0x009896800000895d */ /* 0x004fea0003900000 */
[----:B------:R-:W2:Y:S02]  /*7e80*/  @!P0 SYNCS.PHASECHK.TRANS64 P0, [R0+URZ], R3 ;  /* 0x00000003000085a7 */ /* 0x000ea400080010ff */
[----:B--2---:R-:W-:Y:S05]  /*7e90*/  @!P0 BRA `(.L_x_138) ;  /* 0xfffffffc00f08947 */ /* 0x004fea000383ffff */
[----:B------:R-:W-:Y:S05]  /*7ea0*/  BRA `(.L_x_139) ;  /* 0xffffffb000147947 */ /* 0x000fea000383ffff */
.L_x_52:
[----:B------:R-:W-:-:S07]  /*7eb0*/  MOV R0, UR4 ;  /* 0x0000000400007c02 */ /* 0x000fce0008000f00 */
.L_x_140:
[----:B-1----:R1:W2:Y:S02]  /*7ec0*/  SYNCS.PHASECHK.TRANS64.TRYWAIT P0, [R0+URZ], R3 ;  /* 0x00000003000075a7 */ /* 0x0022a400080011ff */
[----:B--2---:R-:W-:Y:S05]  /*7ed0*/  @!P0 NANOSLEEP.SYNCS 0x989680 ;  /* 0x009896800000895d */ /* 0x004fea0003900000 */
[----:B------:R-:W2:Y:S02]  /*7ee0*/  @!P0 SYNCS.PHASECHK.TRANS64 P0, [R0+URZ], R3 ;  /* 0x00000003000085a7 */ /* 0x000ea400080010ff */
[----:B--2---:R-:W-:Y:S05]  /*7ef0*/  @!P0 BRA `(.L_x_140) ;  /* 0xfffffffc00f08947 */ /* 0x004fea000383ffff */
[----:B------:R-:W-:Y:S05]  /*7f00*/  BRA `(.L_x_141) ;  /* 0xffffffb000207947 */ /* 0x000fea000383ffff */
.L_x_55:
[----:B-1----:R1:W2:Y:S02]  /*7f10*/  SYNCS.PHASECHK.TRANS64.TRYWAIT P0, [R2+URZ+0x120], R4 ;  /* 0x00012004020075a7 */ /* 0x0022a400080011ff */
[----:B--2---:R-:W-:Y:S05]  /*7f20*/  @!P0 NANOSLEEP.SYNCS 0x989680 ;  /* 0x009896800000895d */ /* 0x004fea0003900000 */
[----:B------:R-:W2:Y:S02]  /*7f30*/  @!P0 SYNCS.PHASECHK.TRANS64 P0, [R2+URZ+0x120], R4 ;  /* 0x00012004020085a7 */ /* 0x000ea400080010ff */
[----:B--2---:R-:W-:Y:S05]  /*7f40*/  @!P0 BRA `(.L_x_55) ;  /* 0xfffffffc00f08947 */ /* 0x004fea000383ffff */
[----:B------:R-:W-:Y:S05]  /*7f50*/  BRA `(.L_x_142) ;  /* 0xffffffb0007c7947 */ /* 0x000fea000383ffff */
.L_x_56:
[----:B------:R-:W-:-:S07]  /*7f60*/  MOV R2, UR5 ;  /* 0x0000000500027c02 */ /* 0x000fce0008000f00 */
.L_x_143:
[----:B-1----:R1:W2:Y:S02]  /*7f70*/  SYNCS.PHASECHK.TRANS64.TRYWAIT P0, [R2+URZ+0xd0], R5 ;  /* 0x0000d005020075a7 */ /* 0x0022a400080011ff */
[----:B--2---:R-:W-:Y:S05]  /*7f80*/  @!P0 NANOSLEEP.SYNCS 0x989680 ;  /* 0x009896800000895d */ /* 0x004fea0003900000 */
[----:B------:R-:W2:Y:S02]  /*7f90*/  @!P0 SYNCS.PHASECHK.TRANS64 P0, [R2+URZ+0xd0], R5 ;  /* 0x0000d005020085a7 */ /* 0x000ea400080010ff */
[----:B--2---:R-:W-:Y:S05]  /*7fa0*/  @!P0 BRA `(.L_x_143) ;  /* 0xfffffffc00f08947 */ /* 0x004fea000383ffff */
[----:B------:R-:W-:Y:S05]  /*7fb0*/  BRA `(.L_x_144) ;  /* 0xffffffb0008c7947 */ /* 0x000fea000383ffff */
.L_x_57:
[----:B-1----:R1:W2:Y:S02]  /*7fc0*/  SYNCS.PHASECHK.TRANS64.TRYWAIT P1, [R2+URZ+0xc0], R4 ;  /* 0x0000c004020075a7 */ /* 0x0022a400080211ff */
[----:B--2---:R-:W-:Y:S05]  /*7fd0*/  @!P1 NANOSLEEP.SYNCS 0x989680 ;  /* 0x009896800000995d */ /* 0x004fea0003900000 */
[----:B------:R-:W2:Y:S02]  /*7fe0*/  @!P1 SYNCS.PHASECHK.TRANS64 P1, [R2+URZ+0xc0], R4 ;  /* 0x0000c004020095a7 */ /* 0x000ea400080210ff */
[----:B--2---:R-:W-:Y:S05]  /*7ff0*/  @!P1 BRA `(.L_x_57) ;  /* 0xfffffffc00f09947 */ /* 0x004fea000383ffff */
[----:B------:R-:W-:Y:S05]  /*8000*/  BRA `(.L_x_145) ;  /* 0xffffffb000bc7947 */ /* 0x000fea000383ffff */
.L_x_60:
[----:B------:R-:W-:-:S07]  /*8010*/  MOV R0, UR5 ;  /* 0x0000000500007c02 */ /* 0x000fce0008000f00 */
.L_x_146:
[----:B-1----:R1:W2:Y:S02]  /*8020*/  SYNCS.PHASECHK.TRANS64.TRYWAIT P0, [R0+URZ+0xd0], R2 ;  /* 0x0000d002000075a7 */ /* 0x0022a400080011ff */
[----:B--2---:R-:W-:Y:S05]  /*8030*/  @!P0 NANOSLEEP.SYNCS 0x989680 ;  /* 0x009896800000895d */ /* 0x004fea0003900000 */
[----:B------:R-:W2:Y:S02]  /*8040*/  @!P0 SYNCS.PHASECHK.TRANS64 P0, [R0+URZ+0xd0], R2 ;  /* 0x0000d002000085a7 */ /* 0x000ea400080010ff */
[----:B--2---:R-:W-:Y:S05]  /*8050*/  @!P0 BRA `(.L_x_146) ;  /* 0xfffffffc00f08947 */ /* 0x004fea000383ffff */
[----:B------:R-:W-:Y:S05]  /*8060*/  BRA `(.L_x_59) ;  /* 0xffffffb400107947 */ /* 0x000fea000383ffff */
.L_x_69:
[----:B-1----:R-:W-:-:S04]  /*8070*/  MOV R5, UR4 ;  /* 0x0000000400057c02 */ /* 0x002fc80008000f00 */
[----:B------:R1:W2:Y:S03]  /*8080*/  SYNCS.PHASECHK.TRANS64.TRYWAIT P0, [R5+URZ+0x8], R6 ;  /* 0x00000806050075a7 */ /* 0x0002a600080011ff */
[----:B--2---:R-:W-:Y:S05]  /*8090*/  @!P0 NANOSLEEP.SYNCS 0x989680 ;  /* 0x009896800000895d */ /* 0x004fea0003900000 */
[----:B------:R-:W2:Y:S02]  /*80a0*/  @!P0 SYNCS.PHASECHK.TRANS64 P0, [R5+URZ+0x8], R6 ;  /* 0x00000806050085a7 */ /* 0x000ea400080010ff */
[----:B--2---:R-:W-:Y:S05]  /*80b0*/  @!P0 BRA `(.L_x_69) ;  /* 0xfffffffc00ec8947 */ /* 0x004fea000383ffff */
[----:B------:R-:W-:Y:S05]  /*80c0*/  BRA `(.L_x_68) ;  /* 0xffffffb400c47947 */ /* 0x000fea000383ffff */
.L_x_71:
[----:B------:R-:W-:Y:S01]  /*80d0*/  BSSY B0, `(.L_x_147) ;  /* 0x0000006000007945 */ /* 0x000fe20003800000 */
[----:B------:R-:W-:-:S07]  /*80e0*/  MOV R15, 0xffffffff ;  /* 0xffffffff000f7802 */ /* 0x000fce0000000f00 */
[----:B-1---5:R-:W-:Y:S05]  /*80f0*/  WARPSYNC.COLLECTIVE R15, `(.L_x_148) ;  /* 0x000000000f0c7348 */ /* 0x022fea0003c00000 */
[----:B------:R-:W-:Y:S02]  /*8100*/  ELECT P6, UR79, PT ;  /* 0x00000000004f782f */ /* 0x000fe400038c0000 */
[----:B------:R-:W-:Y:S01]  /*8110*/  MOV R14, UR79 ;  /* 0x0000004f000e7c02 */ /* 0x000fe20008000f00 */
[----:B-1---5:R-:W-:Y:S10]  /*8120*/  ENDCOLLECTIVE ;  /* 0x000000000000791b */ /* 0x022ff40003800000 */
.L_x_148:
[----:B------:R-:W-:Y:S05]  /*8130*/  BSYNC B0 ;  /* 0x0000000000007941 */ /* 0x000fea0003800000 */
.L_x_147:
[----:B------:R-:W-:Y:S01]  /*8140*/  PLOP3.LUT P0, PT, P6, PT, PT, 0x80, 0x8 ;  /* 0x000000000008781c */ /* 0x000fe2000370f070 */
[----:B------:R-:W-:-:S12]  /*8150*/  BRA `(.L_x_149) ;  /* 0xffffffb400f07947 */ /* 0x000fd8000383ffff */
.L_x_73:
[----:B-1----:R-:W-:-:S04]  /*8160*/  MOV R0, UR4 ;  /* 0x0000000400007c02 */ /* 0x002fc80008000f00 */
[----:B------:R1:W2:Y:S03]  /*8170*/  SYNCS.PHASECHK.TRANS64.TRYWAIT P0, [R0+URZ+0x8], R4 ;  /* 0x00000804000075a7 */ /* 0x0002a600080011ff */
[----:B--2---:R-:W-:Y:S05]  /*8180*/  @!P0 NANOSLEEP.SYNCS 0x989680 ;  /* 0x009896800000895d */ /* 0x004fea0003900000 */
[----:B------:R-:W2:Y:S02]  /*8190*/  @!P0 SYNCS.PHASECHK.TRANS64 P0, [R0+URZ+0x8], R4 ;  /* 0x00000804000085a7 */ /* 0x000ea400080010ff */
[----:B--2---:R-:W-:Y:S05]  /*81a0*/  @!P0 BRA `(.L_x_73) ;  /* 0xfffffffc00ec8947 */ /* 0x004fea000383ffff */
[----:B------:R-:W-:Y:S05]  /*81b0*/  BRA `(.L_x_72) ;  /* 0xffffffb400f47947 */ /* 0x000fea000383ffff */
.L_x_74:
[----:B-1----:R1:W2:Y:S02]  /*81c0*/  SYNCS.PHASECHK.TRANS64.TRYWAIT P0, [R0+URZ+0xc0], R4 ;  /* 0x0000c004000075a7 */ /* 0x0022a400080011ff */
[----:B--2---:R-:W-:Y:S05]  /*81d0*/  @!P0 NANOSLEEP.SYNCS 0x989680 ;  /* 0x009896800000895d */ /* 0x004fea0003900000 */
[----:B------:R-:W2:Y:S02]  /*81e0*/  @!P0 SYNCS.PHASECHK.TRANS64 P0, [R0+URZ+0xc0], R4 ;  /* 0x0000c004000085a7 */ /* 0x000ea400080010ff */
[----:B--2---:R-:W-:Y:S05]  /*81f0*/  @!P0 BRA `(.L_x_74) ;  /* 0xfffffffc00f08947 */ /* 0x004fea000383ffff */
[----:B------:R-:W-:Y:S05]  /*8200*/  BRA `(.L_x_150) ;  /* 0xffffffb800e07947 */ /* 0x000fea000383ffff */
.L_x_76:
[----:B------:R-:W-:-:S07]  /*8210*/  MOV R0, UR7 ;  /* 0x0000000700007c02 */ /* 0x000fce0008000f00 */
.L_x_151:
[----:B-1----:R1:W2:Y:S02]  /*8220*/  SYNCS.PHASECHK.TRANS64.TRYWAIT P0, [R0+URZ+0x100], R4 ;  /* 0x00010004000075a7 */ /* 0x0022a400080011ff */
[----:B--2---:R-:W-:Y:S05]  /*8230*/  @!P0 NANOSLEEP.SYNCS 0x989680 ;  /* 0x009896800000895d */ /* 0x004fea0003900000 */
[----:B------:R-:W2:Y:S02]  /*8240*/  @!P0 SYNCS.PHASECHK.TRANS64 P0, [R0+URZ+0x100], R4 ;  /* 0x00010004000085a7 */ /* 0x000ea400080010ff */
[----:B--2---:R-:W-:Y:S05]  /*8250*/  @!P0 BRA `(.L_x_151) ;  /* 0xfffffffc00f08947 */ /* 0x004fea000383ffff */
[----:B------:R-:W-:Y:S05]  /*8260*/  BRA `(.L_x_152) ;  /* 0xffffffbc002c7947 */ /* 0x000fea000383ffff */
.L_x_79:
[----:B------:R-:W-:Y:S07]  /*8270*/  MOV R0, UR6 ;  /* 0x0000000600007c02 */ /* 0x000fee0008000f00 */
.L_x_153:
[----:B-1----:R1:W2:Y:S02]  /*8280*/  SYNCS.PHASECHK.TRANS64.TRYWAIT P0, [R0+URZ], R4 ;  /* 0x00000004000075a7 */ /* 0x0022a400080011ff */
[----:B--2---:R-:W-:Y:S05]  /*8290*/  @!P0 NANOSLEEP.SYNCS 0x989680 ;  /* 0x009896800000895d */ /* 0x004fea0003900000 */
[----:B------:R-:W2:Y:S02]  /*82a0*/  @!P0 SYNCS.PHASECHK.TRANS64 P0, [R0+URZ], R4 ;  /* 0x00000004000085a7 */ /* 0x000ea400080010ff */
[----:B--2---:R-:W-:Y:S05]  /*82b0*/  @!P0 BRA `(.L_x_153) ;  /* 0xfffffffc00f08947 */ /* 0x004fea000383ffff */
[----:B------:R-:W-:Y:S05]  /*82c0*/  BRA `(.L_x_78) ;  /* 0xffffffbc00407947 */ /* 0x000fea000383ffff */
.L_x_83:
[----:B-1----:R-:W-:-:S07]  /*82d0*/  MOV R0, UR7 ;  /* 0x0000000700007c02 */ /* 0x002fce0008000f00 */
.L_x_154:
[----:B-1----:R1:W2:Y:S02]  /*82e0*/  SYNCS.PHASECHK.TRANS64.TRYWAIT P0, [R0+URZ], R2 ;  /* 0x00000002000075a7 */ /* 0x0022a400080011ff */
[----:B--2---:R-:W-:Y:S05]  /*82f0*/  @!P0 NANOSLEEP.SYNCS 0x989680 ;  /* 0x009896800000895d */ /* 0x004fea0003900000 */
[----:B------:R-:W2:Y:S02]  /*8300*/  @!P0 SYNCS.PHASECHK.TRANS64 P0, [R0+URZ], R2 ;  /* 0x00000002000085a7 */ /* 0x000ea400080010ff */
[----:B--2---:R-:W-:Y:S05]  /*8310*/  @!P0 BRA `(.L_x_154) ;  /* 0xfffffffc00f08947 */ /* 0x004fea000383ffff */
[----:B------:R-:W-:Y:S05]  /*8320*/  BRA `(.L_x_155) ;  /* 0xffffffc000347947 */ /* 0x000fea000383ffff */
.L_x_84:
[----:B------:R-:W-:-:S07]  /*8330*/  MOV R0, UR7 ;  /* 0x0000000700007c02 */ /* 0x000fce0008000f00 */
.L_x_156:
[----:B-1----:R1:W2:Y:S02]  /*8340*/  SYNCS.PHASECHK.TRANS64.TRYWAIT P0, [R0+URZ], R3 ;  /* 0x00000003000075a7 */ /* 0x0022a400080011ff */
[----:B--2---:R-:W-:Y:S05]  /*8350*/  @!P0 NANOSLEEP.SYNCS 0x989680 ;  /* 0x009896800000895d */ /* 0x004fea0003900000 */
[----:B------:R-:W2:Y:S02]  /*8360*/  @!P0 SYNCS.PHASECHK.TRANS64 P0, [R0+URZ], R3 ;  /* 0x00000003000085a7 */ /* 0x000ea400080010ff */
[----:B--2---:R-:W-:Y:S05]  /*8370*/  @!P0 BRA `(.L_x_156) ;  /* 0xfffffffc00f08947 */ /* 0x004fea000383ffff */
[----:B------:R-:W-:Y:S05]  /*8380*/  BRA `(.L_x_157) ;  /* 0xffffffc000407947 */ /* 0x000fea000383ffff */
.L_x_85:
[----:B------:R-:W-:-:S07]  /*8390*/  MOV R0, UR7 ;  /* 0x0000000700007c02 */ /* 0x000fce0008000f00 */
.L_x_158:
[----:B-1----:R1:W2:Y:S02]  /*83a0*/  SYNCS.PHASECHK.TRANS64.TRYWAIT P0, [R0+URZ], R3 ;  /* 0x00000003000075a7 */ /* 0x0022a400080011ff */
[----:B--2---:R-:W-:Y:S05]  /*83b0*/  @!P0 NANOSLEEP.SYNCS 0x989680 ;  /* 0x009896800000895d */ /* 0x004fea0003900000 */
[----:B------:R-:W2:Y:S02]  /*83c0*/  @!P0 SYNCS.PHASECHK.TRANS64 P0, [R0+URZ], R3 ;  /* 0x00000003000085a7 */ /* 0x000ea400080010ff */
[----:B--2---:R-:W-:Y:S05]  /*83d0*/  @!P0 BRA `(.L_x_158) ;  /* 0xfffffffc00f08947 */ /* 0x004fea000383ffff */
[----:B------:R-:W-:Y:S05]  /*83e0*/  BRA `(.L_x_159) ;  /* 0xffffffc0004c7947 */ /* 0x000fea000383ffff */
.L_x_88:
[----:B------:R-:W-:-:S07]  /*83f0*/  MOV R0, UR5 ;  /* 0x0000000500007c02 */ /* 0x000fce0008000f00 */
.L_x_160:
[----:B-1----:R1:W2:Y:S02]  /*8400*/  SYNCS.PHASECHK.TRANS64.TRYWAIT P1, [R0+URZ+0x140], R2 ;  /* 0x00014002000075a7 */ /* 0x0022a400080211ff */
[----:B--2---:R-:W-:Y:S05]  /*8410*/  @!P1 NANOSLEEP.SYNCS 0x989680 ;  /* 0x009896800000995d */ /* 0x004fea0003900000 */
[----:B------:R-:W2:Y:S02]  /*8420*/  @!P1 SYNCS.PHASECHK.TRANS64 P1, [R0+URZ+0x140], R2 ;  /* 0x00014002000095a7 */ /* 0x000ea400080210ff */
[----:B--2---:R-:W-:Y:S05]  /*8430*/  @!P1 BRA `(.L_x_160) ;  /* 0xfffffffc00f09947 */ /* 0x004fea000383ffff */
[----:B------:R-:W-:Y:S05]  /*8440*/  BRA `(.L_x_161) ;  /* 0xffffffc000987947 */ /* 0x000fea000383ffff */
.L_x_93:
[----:B---3--:R3:W1:Y:S02]  /*8450*/  SYNCS.PHASECHK.TRANS64.TRYWAIT P0, [R7+URZ+0xc0], R0 ;  /* 0x0000c000070075a7 */ /* 0x00866400080011ff */
[----:B-1----:R-:W-:Y:S05]  /*8460*/  @!P0 NANOSLEEP.SYNCS 0x989680 ;  /* 0x009896800000895d */ /* 0x002fea0003900000 */
[----:B------:R-:W1:Y:S02]  /*8470*/  @!P0 SYNCS.PHASECHK.TRANS64 P0, [R7+URZ+0xc0], R0 ;  /* 0x0000c000070085a7 */ /* 0x000e6400080010ff */
[----:B-1----:R-:W-:Y:S05]  /*8480*/  @!P0 BRA `(.L_x_93) ;  /* 0xfffffffc00f08947 */ /* 0x002fea000383ffff */
[----:B------:R-:W-:Y:S05]  /*8490*/  BRA `(.L_x_162) ;  /* 0xffffffc400b07947 */ /* 0x000fea000383ffff */
.L_x_96:
[----:B-1----:R-:W-:Y:S07]  /*84a0*/  MOV R0, UR19 ;  /* 0x0000001300007c02 */ /* 0x002fee0008000f00 */
.L_x_163:
[----:B-1----:R1:W2:Y:S02]  /*84b0*/  SYNCS.PHASECHK.TRANS64.TRYWAIT P2, [R0+URZ+0xb8], R7 ;  /* 0x0000b807000075a7 */ /* 0x0022a400080411ff */
[----:B--2---:R-:W-:Y:S05]  /*84c0*/  @!P2 NANOSLEEP.SYNCS 0x989680 ;  /* 0x009896800000a95d */ /* 0x004fea0003900000 */
[----:B------:R-:W2:Y:S02]  /*84d0*/  @!P2 SYNCS.PHASECHK.TRANS64 P2, [R0+URZ+0xb8], R7 ;  /* 0x0000b8070000a5a7 */ /* 0x000ea400080410ff */
[----:B--2---:R-:W-:Y:S05]  /*84e0*/  @!P2 BRA `(.L_x_163) ;  /* 0xfffffffc00f0a947 */ /* 0x004fea000383ffff */
[----:B------:R-:W-:Y:S05]  /*84f0*/  BRA `(.L_x_95) ;  /* 0xffffffc800f87947 */ /* 0x000fea000383ffff */
.L_x_99:
[----:B-1----:R-:W-:Y:S07]  /*8500*/  MOV R0, UR19 ;  /* 0x0000001300007c02 */ /* 0x002fee0008000f00 */
.L_x_164:
[----:B-1----:R1:W2:Y:S02]  /*8510*/  SYNCS.PHASECHK.TRANS64.TRYWAIT P0, [R0+URZ+0xa8], R6 ;  /* 0x0000a806000075a7 */ /* 0x0022a400080011ff */
[----:B--2---:R-:W-:Y:S05]  /*8520*/  @!P0 NANOSLEEP.SYNCS 0x989680 ;  /* 0x009896800000895d */ /* 0x004fea0003900000 */
[----:B------:R-:W2:Y:S02]  /*8530*/  @!P0 SYNCS.PHASECHK.TRANS64 P0, [R0+URZ+0xa8], R6 ;  /* 0x0000a806000085a7 */ /* 0x000ea400080010ff */
[----:B--2---:R-:W-:Y:S05]  /*8540*/  @!P0 BRA `(.L_x_164) ;  /* 0xfffffffc00f08947 */ /* 0x004fea000383ffff */
[----:B------:R-:W-:Y:S05]  /*8550*/  BRA `(.L_x_165) ;  /* 0xffffffcc00447947 */ /* 0x000fea000383ffff */
.L_x_102:
[----:B--2---:R2:W4:Y:S02]  /*8560*/  SYNCS.PHASECHK.TRANS64.TRYWAIT P0, [R3+URZ+0xc0], R0 ;  /* 0x0000c000030075a7 */ /* 0x00452400080011ff */
[----:B----4-:R-:W-:Y:S05]  /*8570*/  @!P0 NANOSLEEP.SYNCS 0x989680 ;  /* 0x009896800000895d */ /* 0x010fea0003900000 */
[----:B------:R-:W4:Y:S02]  /*8580*/  @!P0 SYNCS.PHASECHK.TRANS64 P0, [R3+URZ+0xc0], R0 ;  /* 0x0000c000030085a7 */ /* 0x000f2400080010ff */
[----:B----4-:R-:W-:Y:S05]  /*8590*/  @!P0 BRA `(.L_x_102) ;  /* 0xfffffffc00f08947 */ /* 0x010fea000383ffff */
[----:B------:R-:W-:Y:S05]  /*85a0*/  BRA `(.L_x_166) ;  /* 0xffffffd000807947 */ /* 0x000fea000383ffff */
.L_x_113:
[----:B-1----:R-:W-:Y:S04]  /*85b0*/  MOV R0, UR57 ;  /* 0x0000003900007c02 */ /* 0x002fe80008000f00 */
[----:B------:R1:W2:Y:S03]  /*85c0*/  SYNCS.PHASECHK.TRANS64.TRYWAIT P1, [R0+URZ+0xa0], R3 ;  /* 0x0000a003000075a7 */ /* 0x0002a600080211ff */
[----:B--2---:R-:W-:Y:S05]  /*85d0*/  @!P1 NANOSLEEP.SYNCS 0x989680 ;  /* 0x009896800000995d */ /* 0x004fea0003900000 */
[----:B------:R-:W2:Y:S02]  /*85e0*/  @!P1 SYNCS.PHASECHK.TRANS64 P1, [R0+URZ+0xa0], R3 ;  /* 0x0000a003000095a7 */ /* 0x000ea400080210ff */
[----:B--2---:R-:W-:Y:S05]  /*85f0*/  @!P1 BRA `(.L_x_113) ;  /* 0xfffffffc00ec9947 */ /* 0x004fea000383ffff */
[----:B------:R-:W-:Y:S05]  /*8600*/  BRA `(.L_x_112) ;  /* 0xffffffdc00ac7947 */ /* 0x000fea000383ffff */
.L_x_115:
[----:B------:R1:W1:Y:S02]  /*8610*/  SYNCS.PHASECHK.TRANS64.TRYWAIT P1, [R143+URZ+0xe0], R4 ;  /* 0x0000e0048f0075a7 */ /* 0x00026400080211ff */
[----:B-1----:R-:W-:Y:S05]  /*8620*/  @!P1 NANOSLEEP.SYNCS 0x989680 ;  /* 0x009896800000995d */ /* 0x002fea0003900000 */
[----:B------:R-:W1:Y:S02]  /*8630*/  @!P1 SYNCS.PHASECHK.TRANS64 P1, [R143+URZ+0xe0], R4 ;  /* 0x0000e0048f0095a7 */ /* 0x000e6400080210ff */
[----:B-1----:R-:W-:Y:S05]  /*8640*/  @!P1 BRA `(.L_x_115) ;  /* 0xfffffffc00f09947 */ /* 0x002fea000383ffff */
[----:B------:R-:W-:Y:S05]  /*8650*/  BRA `(.L_x_114) ;  /* 0xffffffdc00f07947 */ /* 0x000fea000383ffff */
        .weak           $__internal_0_$__cuda_sm10x_tcgen05_guardrail_trap_col_being_dealloced_not_returned_by_alloc
        .type           $__internal_0_$__cuda_sm10x_tcgen05_guardrail_trap_col_being_dealloced_not_returned_by_alloc,@function
        .size           $__internal_0_$__cuda_sm10x_tcgen05_guardrail_trap_col_being_dealloced_not_returned_by_alloc,($__internal_1_$__cuda_sm10x_tcgen05_guardrail_trap_phase_invalid_during_alloc - $__internal_0_$__cuda_sm10x_tcgen05_guardrail_trap_col_being_dealloced_not_returned_by_alloc)
$__internal_0_$__cuda_sm10x_tcgen05_guardrail_trap_col_being_dealloced_not_returned_by_alloc:
[----:B------:R-:W-:Y:S05]  /*8660*/  BPT.TRAP 0x1 ;  /* 0x000000040000795c */ /* 0x000fea0000300000 */
[----:B------:R-:W-:-:S04]  /*8670*/  HFMA2 R3, -RZ, RZ, 0, 0 ;  /* 0x00000000ff037431 */ /* 0x000fc800000001ff */
[----:B------:R-:W-:Y:S05]  /*8680*/  RET.REL.NODEC R2 `(_ZN7cutlass13device_kernelINS_4gemm6kernel13GemmUniversalIN4cute5tupleIJiiiiEEENS1_10collective13CollectiveMmaINS1_35MainloopSm100TmaUmmaWarpSpecializedILi10ELi2ELi4ENS5_IJNS4_1CILi4EEESB_NSA_ILi1EEEEEEEENS5_IJNSA_ILi256EEENSA_ILi64EEENSA_ILi128EEEEEENS_12float_e5m2_tENS5_IJlSC_lEEESJ_SK_NS4_8TiledMMAINS4_8MMA_AtomIJNS4_10MMA_TraitsINS4_25SM100_MMA_F8F6F4_2x1SM_SSEJSJ_SJ_fSF_SG_NS4_17integral_constantINS4_4UMMA5MajorELSR_0EEESS_NSP_INSQ_7ScaleInELST_0EEESU_EEEEEENS4_6LayoutINS5_IJSC_SC_SC_EEENS5_IJNSA_ILi0EEESZ_SZ_EEEEENS5_IJNS4_10UnderscoreES12_S12_EEEEENS4_28SM100_TMA_2SM_LOAD_MULTICASTENS4_14ComposedLayoutINS4_7SwizzleILi3ELi4ELi3EEENS4_18smem_ptr_flag_bitsILi8EEENSX_INS5_IJNSA_ILi8EEESH_EEENS5_IJSH_SC_EEEEEEEvNS4_8identityES15_S1F_vS1G_EENS_8epilogue10collective18CollectiveEpilogueINS1I_23Sm100TmaWarpSpecializedILi1ELi1ELi64ELb0ELb0EEEJNS5_IJSH_SG_SH_EEENS5_IJNSX_ISH_SC_EENSX_ISG_SC_EEEEESJ_SK_SJ_SK_NS1I_6fusion15FusionCallbacksIS1M_NS1R_17LinearCombinationISJ_fSJ_fLNS_15FloatRoundStyleE2EEES1N_S1Q_JEEENS4_5SM1004TMEM4LOAD26SM100_TMEM_LOAD_32dp32b64xENS4_13SM90_TMA_LOADENS16_INS17_ILi2ELi4ELi3EEES1A_NSX_INS5_IJS1B_SG_EEENS5_IJSG_SC_EEEEEEENS4_39AutoVectorizingCopyWithAssumedAlignmentILi128EEENS4_14SM90_TMA_STOREES26_S28_S28_EEEvvEEEEvNT_6ParamsE) ;  /* 0xffffff78025c7950 */ /* 0x000fea0003c3ffff */
        .weak           $__internal_1_$__cuda_sm10x_tcgen05_guardrail_trap_phase_invalid_during_alloc
        .type           $__internal_1_$__cuda_sm10x_tcgen05_guardrail_trap_phase_invalid_during_alloc,@function
        .size           $__internal_1_$__cuda_sm10x_tcgen05_guardrail_trap_phase_invalid_during_alloc,($__internal_2_$__cuda_sm10x_tcgen05_guardrail_trap_unallocated_columns_being_dealloced - $__internal_1_$__cuda_sm10x_tcgen05_guardrail_trap_phase_invalid_during_alloc)
$__internal_1_$__cuda_sm10x_tcgen05_guardrail_trap_phase_invalid_during_alloc:
[----:B------:R-:W-:Y:S05]  /*8690*/  BPT.TRAP 0x1 ;  /* 0x000000040000795c */ /* 0x000fea0000300000 */
[----:B------:R-:W-:-:S04]  /*86a0*/  MOV R5, 0x0 ;  /* 0x0000000000057802 */ /* 0x000fc80000000f00 */
[----:B------:R-:W-:Y:S05]  /*86b0*/  RET.REL.NODEC R4 `(_ZN7cutlass13device_kernelINS_4gemm6kernel13GemmUniversalIN4cute5tupleIJiiiiEEENS1_10collective13CollectiveMmaINS1_35MainloopSm100TmaUmmaWarpSpecializedILi10ELi2ELi4ENS5_IJNS4_1CILi4EEESB_NSA_ILi1EEEEEEEENS5_IJNSA_ILi256EEENSA_ILi64EEENSA_ILi128EEEEEENS_12float_e5m2_tENS5_IJlSC_lEEESJ_SK_NS4_8TiledMMAINS4_8MMA_AtomIJNS4_10MMA_TraitsINS4_25SM100_MMA_F8F6F4_2x1SM_SSEJSJ_SJ_fSF_SG_NS4_17integral_constantINS4_4UMMA5MajorELSR_0EEESS_NSP_INSQ_7ScaleInELST_0EEESU_EEEEEENS4_6LayoutINS5_IJSC_SC_SC_EEENS5_IJNSA_ILi0EEESZ_SZ_EEEEENS5_IJNS4_10UnderscoreES12_S12_EEEEENS4_28SM100_TMA_2SM_LOAD_MULTICASTENS4_14ComposedLayoutINS4_7SwizzleILi3ELi4ELi3EEENS4_18smem_ptr_flag_bitsILi8EEENSX_INS5_IJNSA_ILi8EEESH_EEENS5_IJSH_SC_EEEEEEEvNS4_8identityES15_S1F_vS1G_EENS_8epilogue10collective18CollectiveEpilogueINS1I_23Sm100TmaWarpSpecializedILi1ELi1ELi64ELb0ELb0EEEJNS5_IJSH_SG_SH_EEENS5_IJNSX_ISH_SC_EENSX_ISG_SC_EEEEESJ_SK_SJ_SK_NS1I_6fusion15FusionCallbacksIS1M_NS1R_17LinearCombinationISJ_fSJ_fLNS_15FloatRoundStyleE2EEES1N_S1Q_JEEENS4_5SM1004TMEM4LOAD26SM100_TMEM_LOAD_32dp32b64xENS4_13SM90_TMA_LOADENS16_INS17_ILi2ELi4ELi3EEES1A_NSX_INS5_IJS1B_SG_EEENS5_IJSG_SC_EEEEEEENS4_39AutoVectorizingCopyWithAssumedAlignmentILi128EEENS4_14SM90_TMA_STOREES26_S28_S28_EEEvvEEEEvNT_6ParamsE) ;  /* 0xffffff7804507950 */ /* 0x000fea0003c3ffff */
        .weak           $__internal_2_$__cuda_sm10x_tcgen05_guardrail_trap_unallocated_columns_being_dealloced
        .type           $__internal_2_$__cuda_sm10x_tcgen05_guardrail_trap_unallocated_columns_being_dealloced,@function
        .size           $__internal_2_$__cuda_sm10x_tcgen05_guardrail_trap_unallocated_columns_being_dealloced,(.L_x_168 - $__internal_2_$__cuda_sm10x_tcgen05_guardrail_trap_unallocated_columns_being_dealloced)
$__internal_2_$__cuda_sm10x_tcgen05_guardrail_trap_unallocated_columns_being_dealloced:
[----:B------:R-:W-:Y:S05]  /*86c0*/  BPT.TRAP 0x1 ;  /* 0x000000040000795c */ /* 0x000fea0000300000 */
[----:B------:R-:W-:-:S04]  /*86d0*/  HFMA2 R3, -RZ, RZ, 0, 0 ;  /* 0x00000000ff037431 */ /* 0x000fc800000001ff */
[----:B------:R-:W-:Y:S05]  /*86e0*/  RET.REL.NODEC R2 `(_ZN7cutlass13device_kernelINS_4gemm6kernel13GemmUniversalIN4cute5tupleIJiiiiEEENS1_10collective13CollectiveMmaINS1_35MainloopSm100TmaUmmaWarpSpecializedILi10ELi2ELi4ENS5_IJNS4_1CILi4EEESB_NSA_ILi1EEEEEEEENS5_IJNSA_ILi256EEENSA_ILi64EEENSA_ILi128EEEEEENS_12float_e5m2_tENS5_IJlSC_lEEESJ_SK_NS4_8TiledMMAINS4_8MMA_AtomIJNS4_10MMA_TraitsINS4_25SM100_MMA_F8F6F4_2x1SM_SSEJSJ_SJ_fSF_SG_NS4_17integral_constantINS4_4UMMA5MajorELSR_0EEESS_NSP_INSQ_7ScaleInELST_0EEESU_EEEEEENS4_6LayoutINS5_IJSC_SC_SC_EEENS5_IJNSA_ILi0EEESZ_SZ_EEEEENS5_IJNS4_10UnderscoreES12_S12_EEEEENS4_28SM100_TMA_2SM_LOAD_MULTICASTENS4_14ComposedLayoutINS4_7SwizzleILi3ELi4ELi3EEENS4_18smem_ptr_flag_bitsILi8EEENSX_INS5_IJNSA_ILi8EEESH_EEENS5_IJSH_SC_EEEEEEEvNS4_8identityES15_S1F_vS1G_EENS_8epilogue10collective18CollectiveEpilogueINS1I_23Sm100TmaWarpSpecializedILi1ELi1ELi64ELb0ELb0EEEJNS5_IJSH_SG_SH_EEENS5_IJNSX_ISH_SC_EENSX_ISG_SC_EEEEESJ_SK_SJ_SK_NS1I_6fusion15FusionCallbacksIS1M_NS1R_17LinearCombinationISJ_fSJ_fLNS_15FloatRoundStyleE2EEES1N_S1Q_JEEENS4_5SM1004TMEM4LOAD26SM100_TMEM_LOAD_32dp32b64xENS4_13SM90_TMA_LOADENS16_INS17_ILi2ELi4ELi3EEES1A_NSX_INS5_IJS1B_SG_EEENS5_IJSG_SC_EEEEEEENS4_39AutoVectorizingCopyWithAssumedAlignmentILi128EEENS4_14SM90_TMA_STOREES26_S28_S28_EEEvvEEEEvNT_6ParamsE) ;  /* 0xffffff7802447950 */ /* 0x000fea0003c3ffff */
.L_x_167:
[----:B------:R-:W-:-:S00]  /*86f0*/  BRA `(.L_x_167) ;  /* 0xfffffffc00fc7947 */ /* 0x000fc0000383ffff */
[----:B------:R-:W-:-:S00]  /*8700*/  NOP ;  /* 0x0000000000007918 */ /* 0x000fc00000000000 */
[----:B------:R-:W-:-:S00]  /*8710*/  NOP ;  /* 0x0000000000007918 */ /* 0x000fc00000000000 */
[----:B------:R-:W-:-:S00]  /*8720*/  NOP ;  /* 0x0000000000007918 */ /* 0x000fc00000000000 */
[----:B------:R-:W-:-:S00]  /*8730*/  NOP ;  /* 0x0000000000007918 */ /* 0x000fc00000000000 */
[----:B------:R-:W-:-:S00]  /*8740*/  NOP ;  /* 0x0000000000007918 */ /* 0x000fc00000000000 */
[----:B------:R-:W-:-:S00]  /*8750*/  NOP ;  /* 0x0000000000007918 */ /* 0x000fc00000000000 */
[----:B------:R-:W-:-:S00]  /*8760*/  NOP ;  /* 0x0000000000007918 */ /* 0x000fc00000000000 */
[----:B------:R-:W-:-:S00]  /*8770*/  NOP ;  /* 0x0000000000007918 */ /* 0x000fc00000000000 */
.L_x_168:


//--------------------- .nv.global.init           --------------------------
	.section	.nv.global.init,"aw",@progbits
.nv.global.init:
	.type		$str$27,@object
	.size		$str$27,($str$28 - $str$27)
$str$27:
        /*0000*/ 	.byte	0x28, 0x61, 0x64, 0x64, 0x72, 0x65, 0x73, 0x73, 0x20, 0x26, 0x20, 0x6d, 0x61, 0x73, 0x6b, 0x29
        /*0010*/ 	.byte	0x20, 0x3d, 0x3d, 0x20, 0x30, 0x00
	.type		$str$28,@object
	.size		$str$28,($str$26 - $str$28)
$str$28:
        /*0016*/ 	.byte	0x2f, 0x74, 0x6d, 0x70, 0x2f, 0x63, 0x75, 0x74, 0x6c, 0x61, 0x73, 0x73, 0x5f, 0x73, 0x77, 0x65
        /*0026*/ 	.byte	0x65, 0x70, 0x5f, 0x73, 0x72, 0x63, 0x2f, 0x69, 0x6e, 0x63, 0x6c, 0x75, 0x64, 0x65, 0x2f, 0x63
        /*0036*/ 	.byte	0x75, 0x74, 0x65, 0x2f, 0x70, 0x6f, 0x69, 0x6e, 0x74, 0x65, 0x72, 0x5f, 0x66, 0x6c, 0x61, 0x67
        /*0046*/ 	.byte	0x67, 0x65, 0x64, 0x2e, 0x68, 0x70, 0x70, 0x00
	.type		$str$26,@object
	.size		$str$26,($str$25 - $str$26)
$str$26:
        /*004e*/ 	.byte	0x2f, 0x74, 0x6d, 0x70, 0x2f, 0x63, 0x75, 0x74, 0x6c, 0x61, 0x73, 0x73, 0x5f, 0x73, 0x77, 0x65
        /*005e*/ 	.byte	0x65, 0x70, 0x5f, 0x73, 0x72, 0x63, 0x2f, 0x69, 0x6e, 0x63, 0x6c, 0x75, 0x64, 0x65, 0x2f, 0x63
        /*006e*/ 	.byte	0x75, 0x74, 0x65, 0x2f, 0x61, 0x74, 0x6f, 0x6d, 0x2f, 0x63, 0x6f, 0x70, 0x79, 0x5f, 0x74, 0x72
        /*007e*/ 	.byte	0x61, 0x69, 0x74, 0x73, 0x5f, 0x73, 0x6d, 0x31, 0x30, 0x30, 0x2e, 0x68, 0x70, 0x70, 0x00
	.type		$str$25,@object
	.size		$str$25,(__unnamed_1 - $str$25)
$str$25:
        /*008d*/ 	.byte	0x28, 0x28, 0x75, 0x69, 0x6e, 0x74, 0x33, 0x32, 0x5f, 0x74, 0x28, 0x74, 0x68, 0x72, 0x65, 0x61
        /*009d*/ 	.byte	0x64, 0x49, 0x64, 0x78, 0x2e, 0x78, 0x29, 0x20, 0x2f, 0x20, 0x33, 0x32, 0x29, 0x20, 0x25, 0x20
        /*00ad*/ 	.byte	0x34, 0x29, 0x20, 0x3d, 0x3d, 0x20, 0x28, 0x28, 0x28, 0x74, 0x6d, 0x65, 0x6d, 0x5f, 0x61, 0x64
        /*00bd*/ 	.byte	0x64, 0x72, 0x20, 0x3e, 0x3e, 0x20, 0x31, 0x36, 0x29, 0x20, 0x2f, 0x20, 0x33, 0x32, 0x29, 0x20
        /*00cd*/ 	.byte	0x25, 0x20, 0x34, 0x29, 0x00
	.type		__unnamed_1,@object
	.size		__unnamed_1,(__unnamed_2 - __unnamed_1)
__unnamed_1:
        /*00d2*/ 	.byte	0x61, 0x75, 0x74, 0x6f, 0x20, 0x63, 0x75, 0x74, 0x65, 0x3a, 0x3a, 0x61, 0x73, 0x5f, 0x70, 0x6f
        /* <DEDUP_REMOVED lines=24> */
        /*0262*/ 	.byte	0x43, 0x3c, 0x38, 0x31, 0x39, 0x32, 0x3e, 0x3e, 0x3e, 0x3e, 0x5d, 0x00
	.type		__unnamed_2,@object
	.size		__unnamed_2,(.L_2 - __unnamed_2)
__unnamed_2:
        /* <DEDUP_REMOVED lines=42> */
        /*050e*/ 	.byte	0x3e, 0x3e, 0x3e, 0x3e, 0x5d, 0x00
.L_2:


//--------------------- .nv.shared._ZN7cutlass13device_kernelINS_4gemm6kernel13GemmUniversalIN4cute5tupleIJiiiiEEENS1_10collective13CollectiveMmaINS1_35MainloopSm100TmaUmmaWarpSpecializedILi10ELi2ELi4ENS5_IJNS4_1CILi4EEESB_NSA_ILi1EEEEEEEENS5_IJNSA_ILi256EEENSA_ILi64EEENSA_ILi128EEEEEENS_12float_e5m2_tENS5_IJlSC_lEEESJ_SK_NS4_8TiledMMAINS4_8MMA_AtomIJNS4_10MMA_TraitsINS4_25SM100_MMA_F8F6F4_2x1SM_SSEJSJ_SJ_fSF_SG_NS4_17integral_constantINS4_4UMMA5MajorELSR_0EEESS_NSP_INSQ_7ScaleInELST_0EEESU_EEEEEENS4_6LayoutINS5_IJSC_SC_SC_EEENS5_IJNSA_ILi0EEESZ_SZ_EEEEENS5_IJNS4_10UnderscoreES12_S12_EEEEENS4_28SM100_TMA_2SM_LOAD_MULTICASTENS4_14ComposedLayoutINS4_7SwizzleILi3ELi4ELi3EEENS4_18smem_ptr_flag_bitsILi8EEENSX_INS5_IJNSA_ILi8EEESH_EEENS5_IJSH_SC_EEEEEEEvNS4_8identityES15_S1F_vS1G_EENS_8epilogue10collective18CollectiveEpilogueINS1I_23Sm100TmaWarpSpecializedILi1ELi1ELi64ELb0ELb0EEEJNS5_IJSH_SG_SH_EEENS5_IJNSX_ISH_SC_EENSX_ISG_SC_EEEEESJ_SK_SJ_SK_NS1I_6fusion15FusionCallbacksIS1M_NS1R_17LinearCombinationISJ_fSJ_fLNS_15FloatRoundStyleE2EEES1N_S1Q_JEEENS4_5SM1004TMEM4LOAD26SM100_TMEM_LOAD_32dp32b64xENS4_13SM90_TMA_LOADENS16_INS17_ILi2ELi4ELi3EEES1A_NSX_INS5_IJS1B_SG_EEENS5_IJSG_SC_EEEEEEENS4_39AutoVectorizingCopyWithAssumedAlignmentILi128EEENS4_14SM90_TMA_STOREES26_S28_S28_EEEvvEEEEvNT_6ParamsE --------------------------
	.section	.nv.shared._ZN7cutlass13device_kernelINS_4gemm6kernel13GemmUniversalIN4cute5tupleIJiiiiEEENS1_10collective13CollectiveMmaINS1_35MainloopSm100TmaUmmaWarpSpecializedILi10ELi2ELi4ENS5_IJNS4_1CILi4EEESB_NSA_ILi1EEEEEEEENS5_IJNSA_ILi256EEENSA_ILi64EEENSA_ILi128EEEEEENS_12float_e5m2_tENS5_IJlSC_lEEESJ_SK_NS4_8TiledMMAINS4_8MMA_AtomIJNS4_10MMA_TraitsINS4_25SM100_MMA_F8F6F4_2x1SM_SSEJSJ_SJ_fSF_SG_NS4_17integral_constantINS4_4UMMA5MajorELSR_0EEESS_NSP_INSQ_7ScaleInELST_0EEESU_EEEEEENS4_6LayoutINS5_IJSC_SC_SC_EEENS5_IJNSA_ILi0EEESZ_SZ_EEEEENS5_IJNS4_10UnderscoreES12_S12_EEEEENS4_28SM100_TMA_2SM_LOAD_MULTICASTENS4_14ComposedLayoutINS4_7SwizzleILi3ELi4ELi3EEENS4_18smem_ptr_flag_bitsILi8EEENSX_INS5_IJNSA_ILi8EEESH_EEENS5_IJSH_SC_EEEEEEEvNS4_8identityES15_S1F_vS1G_EENS_8epilogue10collective18CollectiveEpilogueINS1I_23Sm100TmaWarpSpecializedILi1ELi1ELi64ELb0ELb0EEEJNS5_IJSH_SG_SH_EEENS5_IJNSX_ISH_SC_EENSX_ISG_SC_EEEEESJ_SK_SJ_SK_NS1I_6fusion15FusionCallbacksIS1M_NS1R_17LinearCombinationISJ_fSJ_fLNS_15FloatRoundStyleE2EEES1N_S1Q_JEEENS4_5SM1004TMEM4LOAD26SM100_TMEM_LOAD_32dp32b64xENS4_13SM90_TMA_LOADENS16_INS17_ILi2ELi4ELi3EEES1A_NSX_INS5_IJS1B_SG_EEENS5_IJSG_SC_EEEEEEENS4_39AutoVectorizingCopyWithAssumedAlignmentILi128EEENS4_14SM90_TMA_STOREES26_S28_S28_EEEvvEEEEvNT_6ParamsE,"aw",@nobits
	.sectionflags	@""
	.align	16
	.zero		1024


//--------------------- .nv.shared.reserved.0     --------------------------
	.section	.nv.shared.reserved.0,"aw",@nobits
	.weak		__nv_reservedSMEM_offset_0_alias
	.size		__nv_reservedSMEM_offset_0_alias, 0, 64
	.other		__nv_reservedSMEM_offset_0_alias,@"STO_CUDA_RESERVED_SHARED STV_DEFAULT"
__nv_reservedSMEM_offset_0_alias:
	.zero		0
.nv.shared.reserved.0:
	.zero		64
	.weak		__nv_reservedSMEM_tcgen05_partition
	.type		__nv_reservedSMEM_tcgen05_partition,@object
	.size		__nv_reservedSMEM_tcgen05_partition,(.L_0 - __nv_reservedSMEM_tcgen05_partition)
__nv_reservedSMEM_tcgen05_partition:
	.zero		32
.L_0:


//--------------------- .nv.global                --------------------------
	.section	.nv.global,"aw",@nobits
.nv.global:
	.type		_ZN40_INTERNAL_5614e91e_4_k_cu_874d593a_298784cute1_E,@object
	.size		_ZN40_INTERNAL_5614e91e_4_k_cu_874d593a_298784cute1_E,(_ZN40_INTERNAL_5614e91e_4_k_cu_874d593a_298784cuda3std3__45__cpo6cbeginE - _ZN40_INTERNAL_5614e91e_4_k_cu_874d593a_298784cute1_E)
_ZN40_INTERNAL_5614e91e_4_k_cu_874d593a_298784cute1_E:
	.zero		1
	.type		_ZN40_INTERNAL_5614e91e_4_k_cu_874d593a_298784cuda3std3__45__cpo6cbeginE,@object
	.size		_ZN40_INTERNAL_5614e91e_4_k_cu_874d593a_298784cuda3std3__45__cpo6cbeginE,(_ZN40_INTERNAL_5614e91e_4_k_cu_874d593a_298784cuda3std3__48in_placeE - _ZN40_INTERNAL_5614e91e_4_k_cu_874d593a_298784cuda3std3__45__cpo6cbeginE)
_ZN40_INTERNAL_5614e91e_4_k_cu_874d593a_298784cuda3std3__45__cpo6cbeginE:
	.zero		1
	.type		_ZN40_INTERNAL_5614e91e_4_k_cu_874d593a_298784cuda3std3__48in_placeE,@object
	.size		_ZN40_INTERNAL_5614e91e_4_k_cu_874d593a_298784cuda3std3__48in_placeE,(_ZN40_INTERNAL_5614e91e_4_k_cu_874d593a_298784cuda3std6ranges3__45__cpo9iter_moveE - _ZN40_INTERNAL_5614e91e_4_k_cu_874d593a_298784cuda3std3__48in_placeE)
_ZN40_INTERNAL_5614e91e_4_k_cu_874d593a_298784cuda3std3__48in_placeE:
	.zero		1
	.type		_ZN40_INTERNAL_5614e91e_4_k_cu_874d593a_298784cuda3std6ranges3__45__cpo9iter_moveE,@object
	.size		_ZN40_INTERNAL_5614e91e_4_k_cu_874d593a_298784cuda3std6ranges3__45__cpo9iter_moveE,(_ZN40_INTERNAL_5614e91e_4_k_cu_874d593a_298784cuda3std3__45__cpo5beginE - _ZN40_INTERNAL_5614e91e_4_k_cu_874d593a_298784cuda3std6ranges3__45__cpo9iter_moveE)
_ZN40_INTERNAL_5614e91e_4_k_cu_874d593a_298784cuda3std6ranges3__45__cpo9iter_moveE:
	.zero		1
	.type		_ZN40_INTERNAL_5614e91e_4_k_cu_874d593a_298784cuda3std3__45__cpo5beginE,@object
	.size		_ZN40_INTERNAL_5614e91e_4_k_cu_874d593a_298784cuda3std3__45__cpo5beginE,(_ZN40_INTERNAL_5614e91e_4_k_cu_874d593a_298784cuda3std3__442_GLOBAL__N__5614e91e_4_k_cu_874d593a_298786ignoreE - _ZN40_INTERNAL_5614e91e_4_k_cu_874d593a_298784cuda3std3__45__cpo5beginE)
_ZN40_INTERNAL_5614e91e_4_k_cu_874d593a_298784cuda3std3__45__cpo5beginE:
	.zero		1
	.type		_ZN40_INTERNAL_5614e91e_4_k_cu_874d593a_298784cuda3std3__442_GLOBAL__N__5614e91e_4_k_cu_874d593a_298786ignoreE,@object
	.size		_ZN40_INTERNAL_5614e91e_4_k_cu_874d593a_298784cuda3std3__442_GLOBAL__N__5614e91e_4_k_cu_874d593a_298786ignoreE,(_ZN40_INTERNAL_5614e91e_4_k_cu_874d593a_298784cute7productE - _ZN40_INTERNAL_5614e91e_4_k_cu_874d593a_298784cuda3std3__442_GLOBAL__N__5614e91e_4_k_cu_874d593a_298786ignoreE)
_ZN40_INTERNAL_5614e91e_4_k_cu_874d593a_298784cuda3std3__442_GLOBAL__N__5614e91e_4_k_cu_874d593a_298786ignoreE:
	.zero		1
	.type		_ZN40_INTERNAL_5614e91e_4_k_cu_874d593a_298784cute7productE,@object
	.size		_ZN40_INTERNAL_5614e91e_4_k_cu_874d593a_298784cute7productE,(_ZN40_INTERNAL_5614e91e_4_k_cu_874d593a_298784cuda3std3__45__cpo3endE - _ZN40_INTERNAL_5614e91e_4_k_cu_874d593a_298784cute7productE)
_ZN40_INTERNAL_5614e91e_4_k_cu_874d593a_298784cute7productE:
	.zero		1
	.type		_ZN40_INTERNAL_5614e91e_4_k_cu_874d593a_298784cuda3std3__45__cpo3endE,@object
	.size		_ZN40_INTERNAL_5614e91e_4_k_cu_874d593a_298784cuda3std3__45__cpo3endE,(_ZN40_INTERNAL_5614e91e_4_k_cu_874d593a_298784cuda3std3__419piecewise_constructE - _ZN40_INTERNAL_5614e91e_4_k_cu_874d593a_298784cuda3std3__45__cpo3endE)
_ZN40_INTERNAL_5614e91e_4_k_cu_874d593a_298784cuda3std3__45__cpo3endE:
	.zero		1
	.type		_ZN40_INTERNAL_5614e91e_4_k_cu_874d593a_298784cuda3std3__419piecewise_constructE,@object
	.size		_ZN40_INTERNAL_5614e91e_4_k_cu_874d593a_298784cuda3std3__419piecewise_constructE,(_ZN40_INTERNAL_5614e91e_4_k_cu_874d593a_298784cuda3std3__45__cpo4cendE - _ZN40_INTERNAL_5614e91e_4_k_cu_874d593a_298784cuda3std3__419piecewise_constructE)
_ZN40_INTERNAL_5614e91e_4_k_cu_874d593a_298784cuda3std3__419piecewise_constructE:
	.zero		1
	.type		_ZN40_INTERNAL_5614e91e_4_k_cu_874d593a_298784cuda3std3__45__cpo4cendE,@object
	.size		_ZN40_INTERNAL_5614e91e_4_k_cu_874d593a_298784cuda3std3__45__cpo4cendE,(_ZN40_INTERNAL_5614e91e_4_k_cu_874d593a_298784cuda3std6ranges3__45__cpo4swapE - _ZN40_INTERNAL_5614e91e_4_k_cu_874d593a_298784cuda3std3__45__cpo4cendE)
_ZN40_INTERNAL_5614e91e_4_k_cu_874d593a_298784cuda3std3__45__cpo4cendE:
	.zero		1
	.type		_ZN40_INTERNAL_5614e91e_4_k_cu_874d593a_298784cuda3std6ranges3__45__cpo4swapE,@object
	.size		_ZN40_INTERNAL_5614e91e_4_k_cu_874d593a_298784cuda3std6ranges3__45__cpo4swapE,(.L_10 - _ZN40_INTERNAL_5614e91e_4_k_cu_874d593a_298784cuda3std6ranges3__45__cpo4swapE)
_ZN40_INTERNAL_5614e91e_4_k_cu_874d593a_298784cuda3std6ranges3__45__cpo4swapE:
	.zero		1
.L_10:


//--------------------- .nv.constant0._ZN7cutlass13device_kernelINS_4gemm6kernel13GemmUniversalIN4cute5tupleIJiiiiEEENS1_10collective13CollectiveMmaINS1_35MainloopSm100TmaUmmaWarpSpecializedILi10ELi2ELi4ENS5_IJNS4_1CILi4EEESB_NSA_ILi1EEEEEEEENS5_IJNSA_ILi256EEENSA_ILi64EEENSA_ILi128EEEEEENS_12float_e5m2_tENS5_IJlSC_lEEESJ_SK_NS4_8TiledMMAINS4_8MMA_AtomIJNS4_10MMA_TraitsINS4_25SM100_MMA_F8F6F4_2x1SM_SSEJSJ_SJ_fSF_SG_NS4_17integral_constantINS4_4UMMA5MajorELSR_0EEESS_NSP_INSQ_7ScaleInELST_0EEESU_EEEEEENS4_6LayoutINS5_IJSC_SC_SC_EEENS5_IJNSA_ILi0EEESZ_SZ_EEEEENS5_IJNS4_10UnderscoreES12_S12_EEEEENS4_28SM100_TMA_2SM_LOAD_MULTICASTENS4_14ComposedLayoutINS4_7SwizzleILi3ELi4ELi3EEENS4_18smem_ptr_flag_bitsILi8EEENSX_INS5_IJNSA_ILi8EEESH_EEENS5_IJSH_SC_EEEEEEEvNS4_8identityES15_S1F_vS1G_EENS_8epilogue10collective18CollectiveEpilogueINS1I_23Sm100TmaWarpSpecializedILi1ELi1ELi64ELb0ELb0EEEJNS5_IJSH_SG_SH_EEENS5_IJNSX_ISH_SC_EENSX_ISG_SC_EEEEESJ_SK_SJ_SK_NS1I_6fusion15FusionCallbacksIS1M_NS1R_17LinearCombinationISJ_fSJ_fLNS_15FloatRoundStyleE2EEES1N_S1Q_JEEENS4_5SM1004TMEM4LOAD26SM100_TMEM_LOAD_32dp32b64xENS4_13SM90_TMA_LOADENS16_INS17_ILi2ELi4ELi3EEES1A_NSX_INS5_IJS1B_SG_EEENS5_IJSG_SC_EEEEEEENS4_39AutoVectorizingCopyWithAssumedAlignmentILi128EEENS4_14SM90_TMA_STOREES26_S28_S28_EEEvvEEEEvNT_6ParamsE --------------------------
	.section	.nv.constant0._ZN7cutlass13device_kernelINS_4gemm6kernel13GemmUniversalIN4cute5tupleIJiiiiEEENS1_10collective13CollectiveMmaINS1_35MainloopSm100TmaUmmaWarpSpecializedILi10ELi2ELi4ENS5_IJNS4_1CILi4EEESB_NSA_ILi1EEEEEEEENS5_IJNSA_ILi256EEENSA_ILi64EEENSA_ILi128EEEEEENS_12float_e5m2_tENS5_IJlSC_lEEESJ_SK_NS4_8TiledMMAINS4_8MMA_AtomIJNS4_10MMA_TraitsINS4_25SM100_MMA_F8F6F4_2x1SM_SSEJSJ_SJ_fSF_SG_NS4_17integral_constantINS4_4UMMA5MajorELSR_0EEESS_NSP_INSQ_7ScaleInELST_0EEESU_EEEEEENS4_6LayoutINS5_IJSC_SC_SC_EEENS5_IJNSA_ILi0EEESZ_SZ_EEEEENS5_IJNS4_10UnderscoreES12_S12_EEEEENS4_28SM100_TMA_2SM_LOAD_MULTICASTENS4_14ComposedLayoutINS4_7SwizzleILi3ELi4ELi3EEENS4_18smem_ptr_flag_bitsILi8EEENSX_INS5_IJNSA_ILi8EEESH_EEENS5_IJSH_SC_EEEEEEEvNS4_8identityES15_S1F_vS1G_EENS_8epilogue10collective18CollectiveEpilogueINS1I_23Sm100TmaWarpSpecializedILi1ELi1ELi64ELb0ELb0EEEJNS5_IJSH_SG_SH_EEENS5_IJNSX_ISH_SC_EENSX_ISG_SC_EEEEESJ_SK_SJ_SK_NS1I_6fusion15FusionCallbacksIS1M_NS1R_17LinearCombinationISJ_fSJ_fLNS_15FloatRoundStyleE2EEES1N_S1Q_JEEENS4_5SM1004TMEM4LOAD26SM100_TMEM_LOAD_32dp32b64xENS4_13SM90_TMA_LOADENS16_INS17_ILi2ELi4ELi3EEES1A_NSX_INS5_IJS1B_SG_EEENS5_IJSG_SC_EEEEEEENS4_39AutoVectorizingCopyWithAssumedAlignmentILi128EEENS4_14SM90_TMA_STOREES26_S28_S28_EEEvvEEEEvNT_6ParamsE,"a",@progbits
	.sectionflags	@""
	.align	4
.nv.constant0._ZN7cutlass13device_kernelINS_4gemm6kernel13GemmUniversalIN4cute5tupleIJiiiiEEENS1_10collective13CollectiveMmaINS1_35MainloopSm100TmaUmmaWarpSpecializedILi10ELi2ELi4ENS5_IJNS4_1CILi4EEESB_NSA_ILi1EEEEEEEENS5_IJNSA_ILi256EEENSA_ILi64EEENSA_ILi128EEEEEENS_12float_e5m2_tENS5_IJlSC_lEEESJ_SK_NS4_8TiledMMAINS4_8MMA_AtomIJNS4_10MMA_TraitsINS4_25SM100_MMA_F8F6F4_2x1SM_SSEJSJ_SJ_fSF_SG_NS4_17integral_constantINS4_4UMMA5MajorELSR_0EEESS_NSP_INSQ_7ScaleInELST_0EEESU_EEEEEENS4_6LayoutINS5_IJSC_SC_SC_EEENS5_IJNSA_ILi0EEESZ_SZ_EEEEENS5_IJNS4_10UnderscoreES12_S12_EEEEENS4_28SM100_TMA_2SM_LOAD_MULTICASTENS4_14ComposedLayoutINS4_7SwizzleILi3ELi4ELi3EEENS4_18smem_ptr_flag_bitsILi8EEENSX_INS5_IJNSA_ILi8EEESH_EEENS5_IJSH_SC_EEEEEEEvNS4_8identityES15_S1F_vS1G_EENS_8epilogue10collective18CollectiveEpilogueINS1I_23Sm100TmaWarpSpecializedILi1ELi1ELi64ELb0ELb0EEEJNS5_IJSH_SG_SH_EEENS5_IJNSX_ISH_SC_EENSX_ISG_SC_EEEEESJ_SK_SJ_SK_NS1I_6fusion15FusionCallbacksIS1M_NS1R_17LinearCombinationISJ_fSJ_fLNS_15FloatRoundStyleE2EEES1N_S1Q_JEEENS4_5SM1004TMEM4LOAD26SM100_TMEM_LOAD_32dp32b64xENS4_13SM90_TMA_LOADENS16_INS17_ILi2ELi4ELi3EEES1A_NSX_INS5_IJS1B_SG_EEENS5_IJSG_SC_EEEEEEENS4_39AutoVectorizingCopyWithAssumedAlignmentILi128EEENS4_14SM90_TMA_STOREES26_S28_S28_EEEvvEEEEvNT_6ParamsE:
	.zero		2944


//--------------------- SYMBOLS --------------------------

	.type		.nv.reservedSmem.offset0,@object
	.size		.nv.reservedSmem.offset0,0x4
	.type		.nv.reservedSmem.cap,@object
	.size		.nv.reservedSmem.cap,0x4
	.type		__assertfail,@function
